	.target	sm_90a

	.elftype	@"ET_EXEC"


//--------------------- .note.nv.tkinfo           --------------------------
	.section	.note.nv.tkinfo,"",@"SHT_NOTE"
	.sectionflags	@"SHF_NOTE_NV_TKINFO"
	.tkinfo
        /*0018*/ 	.word	0x00000002
        /*0030*/ 	.string	""
        /*0030*/ 	.string	"ptxas"
        /*0030*/ 	.string	"Cuda compilation tools, release 13.0, V13.0.88"
        /*0030*/ 	.string	"Build cuda_13.0.r13.0/compiler.36424714_0"
        /*0030*/ 	.string	"-v  -suppress-debug-info  -lineinfo  -arch sm_90a "



//--------------------- .note.nv.cuinfo           --------------------------
	.section	.note.nv.cuinfo,"",@"SHT_NOTE"
	.sectionflags	@"SHF_NOTE_NV_CUINFO"
        /*0018*/ 	.short	0x0002
        /*001a*/ 	.short	0x005a
        /*001c*/ 	.short	0x0082
	.zero		2


//--------------------- .nv.info                  --------------------------
	.section	.nv.info,"",@"SHT_CUDA_INFO"
	.align	4


	//----- nvinfo : EIATTR_REGCOUNT
	.align		4
        /*0000*/ 	.byte	0x04, 0x2f
        /*0002*/ 	.short	(.L_1 - .L_0)
	.align		4
.L_0:
        /*0004*/ 	.word	index@(matmul_kernel)
        /*0008*/ 	.word	0x000000ff


	//----- nvinfo : EIATTR_FRAME_SIZE
	.align		4
.L_1:
        /*000c*/ 	.byte	0x04, 0x11
        /*000e*/ 	.short	(.L_3 - .L_2)
	.align		4
.L_2:
        /*0010*/ 	.word	index@(matmul_kernel)
        /*0014*/ 	.word	0x00000000


	//----- nvinfo : EIATTR_MIN_STACK_SIZE
	.align		4
.L_3:
        /*0018*/ 	.byte	0x04, 0x12
        /*001a*/ 	.short	(.L_5 - .L_4)
	.align		4
.L_4:
        /*001c*/ 	.word	index@(matmul_kernel)
        /*0020*/ 	.word	0x00000000
.L_5:


//--------------------- .nv.compat                --------------------------
	.section	.nv.compat,"",@"SHT_CUDA_COMPAT_INFO"
	.align	4
        /*0000*/ 	.byte	0x02, 0x09, 0x01, 0x00, 0x02, 0x02, 0x04, 0x00, 0x02, 0x05, 0x05, 0x00, 0x03, 0x07, 0x01, 0x01
        /*0010*/ 	.byte	0x02, 0x03, 0x00, 0x00, 0x02, 0x06, 0x01, 0x00, 0x04, 0x0b, 0x08, 0x00, 0x00, 0x00, 0x00, 0x00
        /*0020*/ 	.byte	0x00, 0x00, 0x00, 0x00


//--------------------- .nv.info.matmul_kernel    --------------------------
	.section	.nv.info.matmul_kernel,"",@"SHT_CUDA_INFO"
	.sectionflags	@""
	.align	4


	//----- nvinfo : EIATTR_CUDA_API_VERSION
	.align		4
        /*0000*/ 	.byte	0x04, 0x37
        /*0002*/ 	.short	(.L_7 - .L_6)
.L_6:
        /*0004*/ 	.word	0x00000082


	//----- nvinfo : EIATTR_KPARAM_INFO
	.align		4
.L_7:
        /*0008*/ 	.byte	0x04, 0x17
        /*000a*/ 	.short	(.L_9 - .L_8)
.L_8:
        /*000c*/ 	.word	0x00000000
        /*0010*/ 	.short	0x000d
        /*0012*/ 	.short	0x0048
        /*0014*/ 	.byte	0x00, 0xf4, 0x21, 0x00


	//----- nvinfo : EIATTR_KPARAM_INFO
	.align		4
.L_9:
        /*0018*/ 	.byte	0x04, 0x17
        /*001a*/ 	.short	(.L_11 - .L_10)
.L_10:
        /*001c*/ 	.word	0x00000000
        /*0020*/ 	.short	0x000c
        /*0022*/ 	.short	0x0040
        /*0024*/ 	.byte	0x00, 0xf4, 0x21, 0x00


	//----- nvinfo : EIATTR_KPARAM_INFO
	.align		4
.L_11:
        /*0028*/ 	.byte	0x04, 0x17
        /*002a*/ 	.short	(.L_13 - .L_12)
.L_12:
        /*002c*/ 	.word	0x00000000
        /*0030*/ 	.short	0x000b
        /*0032*/ 	.short	0x0038
        /*0034*/ 	.byte	0x00, 0xf0, 0x11, 0x00


	//----- nvinfo : EIATTR_KPARAM_INFO
	.align		4
.L_13:
        /*0038*/ 	.byte	0x04, 0x17
        /*003a*/ 	.short	(.L_15 - .L_14)
.L_14:
        /*003c*/ 	.word	0x00000000
        /*0040*/ 	.short	0x000a
        /*0042*/ 	.short	0x0034
        /*0044*/ 	.byte	0x00, 0xf0, 0x11, 0x00


	//----- nvinfo : EIATTR_KPARAM_INFO
	.align		4
.L_15:
        /*0048*/ 	.byte	0x04, 0x17
        /*004a*/ 	.short	(.L_17 - .L_16)
.L_16:
        /*004c*/ 	.word	0x00000000
        /*0050*/ 	.short	0x0009
        /*0052*/ 	.short	0x0030
        /*0054*/ 	.byte	0x00, 0xf0, 0x11, 0x00


	//----- nvinfo : EIATTR_KPARAM_INFO
	.align		4
.L_17:
        /*0058*/ 	.byte	0x04, 0x17
        /*005a*/ 	.short	(.L_19 - .L_18)
.L_18:
        /*005c*/ 	.word	0x00000000
        /*0060*/ 	.short	0x0008
        /*0062*/ 	.short	0x002c
        /*0064*/ 	.byte	0x00, 0xf0, 0x11, 0x00


	//----- nvinfo : EIATTR_KPARAM_INFO
	.align		4
.L_19:
        /*0068*/ 	.byte	0x04, 0x17
        /*006a*/ 	.short	(.L_21 - .L_20)
.L_20:
        /*006c*/ 	.word	0x00000000
        /*0070*/ 	.short	0x0007
        /*0072*/ 	.short	0x0028
        /*0074*/ 	.byte	0x00, 0xf0, 0x11, 0x00


	//----- nvinfo : EIATTR_KPARAM_INFO
	.align		4
.L_21:
        /*0078*/ 	.byte	0x04, 0x17
        /*007a*/ 	.short	(.L_23 - .L_22)
.L_22:
        /*007c*/ 	.word	0x00000000
        /*0080*/ 	.short	0x0006
        /*0082*/ 	.short	0x0024
        /*0084*/ 	.byte	0x00, 0xf0, 0x11, 0x00


	//----- nvinfo : EIATTR_KPARAM_INFO
	.align		4
.L_23:
        /*0088*/ 	.byte	0x04, 0x17
        /*008a*/ 	.short	(.L_25 - .L_24)
.L_24:
        /*008c*/ 	.word	0x00000000
        /*0090*/ 	.short	0x0005
        /*0092*/ 	.short	0x0020
        /*0094*/ 	.byte	0x00, 0xf0, 0x11, 0x00


	//----- nvinfo : EIATTR_KPARAM_INFO
	.align		4
.L_25:
        /*0098*/ 	.byte	0x04, 0x17
        /*009a*/ 	.short	(.L_27 - .L_26)
.L_26:
        /*009c*/ 	.word	0x00000000
        /*00a0*/ 	.short	0x0004
        /*00a2*/ 	.short	0x001c
        /*00a4*/ 	.byte	0x00, 0xf0, 0x11, 0x00


	//----- nvinfo : EIATTR_KPARAM_INFO
	.align		4
.L_27:
        /*00a8*/ 	.byte	0x04, 0x17
        /*00aa*/ 	.short	(.L_29 - .L_28)
.L_28:
        /*00ac*/ 	.word	0x00000000
        /*00b0*/ 	.short	0x0003
        /*00b2*/ 	.short	0x0018
        /*00b4*/ 	.byte	0x00, 0xf0, 0x11, 0x00


	//----- nvinfo : EIATTR_KPARAM_INFO
	.align		4
.L_29:
        /*00b8*/ 	.byte	0x04, 0x17
        /*00ba*/ 	.short	(.L_31 - .L_30)
.L_30:
        /*00bc*/ 	.word	0x00000000
        /*00c0*/ 	.short	0x0002
        /*00c2*/ 	.short	0x0010
        /*00c4*/ 	.byte	0x00, 0xf4, 0x21, 0x00


	//----- nvinfo : EIATTR_KPARAM_INFO
	.align		4
.L_31:
        /*00c8*/ 	.byte	0x04, 0x17
        /*00ca*/ 	.short	(.L_33 - .L_32)
.L_32:
        /*00cc*/ 	.word	0x00000000
        /*00d0*/ 	.short	0x0001
        /*00d2*/ 	.short	0x0008
        /*00d4*/ 	.byte	0x00, 0xf4, 0x21, 0x00


	//----- nvinfo : EIATTR_KPARAM_INFO
	.align		4
.L_33:
        /*00d8*/ 	.byte	0x04, 0x17
        /*00da*/ 	.short	(.L_35 - .L_34)
.L_34:
        /*00dc*/ 	.word	0x00000000
        /*00e0*/ 	.short	0x0000
        /*00e2*/ 	.short	0x0000
        /*00e4*/ 	.byte	0x00, 0xf4, 0x21, 0x00


	//----- nvinfo : EIATTR_SPARSE_MMA_MASK
	.align		4
.L_35:
        /*00e8*/ 	.byte	0x03, 0x50
        /*00ea*/ 	.short	0x0000


	//----- nvinfo : EIATTR_MAXREG_COUNT
	.align		4
        /*00ec*/ 	.byte	0x03, 0x1b
        /*00ee*/ 	.short	0x00ff


	//----- nvinfo : EIATTR_NUM_BARRIERS
	.align		4
        /*00f0*/ 	.byte	0x02, 0x4c
        /*00f2*/ 	.byte	0x01
	.zero		1


	//----- nvinfo : EIATTR_MERCURY_ISA_VERSION
	.align		4
        /*00f4*/ 	.byte	0x03, 0x5f
        /*00f6*/ 	.short	0x0101


	//----- nvinfo : EIATTR_EXIT_INSTR_OFFSETS
	.align		4
        /*00f8*/ 	.byte	0x04, 0x1c
        /*00fa*/ 	.short	(.L_37 - .L_36)


	//   ....[0]....
.L_36:
        /*00fc*/ 	.word	0x0000aa80


	//   ....[1]....
        /*0100*/ 	.word	0x0000aaa0


	//----- nvinfo : EIATTR_REQNTID
	.align		4
.L_37:
        /*0104*/ 	.byte	0x04, 0x10
        /*0106*/ 	.short	(.L_39 - .L_38)
.L_38:
        /*0108*/ 	.word	0x00000100
        /*010c*/ 	.word	0x00000001
        /*0110*/ 	.word	0x00000001


	//----- nvinfo : EIATTR_CBANK_PARAM_SIZE
	.align		4
.L_39:
        /*0114*/ 	.byte	0x03, 0x19
        /*0116*/ 	.short	0x0050


	//----- nvinfo : EIATTR_PARAM_CBANK
	.align		4
        /*0118*/ 	.byte	0x04, 0x0a
        /*011a*/ 	.short	(.L_41 - .L_40)
	.align		4
.L_40:
        /*011c*/ 	.word	index@(.nv.constant0.matmul_kernel)
        /*0120*/ 	.short	0x0210
        /*0122*/ 	.short	0x0050


	//----- nvinfo : EIATTR_SW_WAR
	.align		4
.L_41:
        /*0124*/ 	.byte	0x04, 0x36
        /*0126*/ 	.short	(.L_43 - .L_42)
.L_42:
        /*0128*/ 	.word	0x00000008
.L_43:


//--------------------- .nv.callgraph             --------------------------
	.section	.nv.callgraph,"",@"SHT_CUDA_CALLGRAPH"
	.align	4
	.sectionentsize	8
	.align		4
        /*0000*/ 	.word	0x00000000
	.align		4
        /*0004*/ 	.word	0xffffffff
	.align		4
        /*0008*/ 	.word	0x00000000
	.align		4
        /*000c*/ 	.word	0xfffffffe
	.align		4
        /*0010*/ 	.word	0x00000000
	.align		4
        /*0014*/ 	.word	0xfffffffd
	.align		4
        /*0018*/ 	.word	0x00000000
	.align		4
        /*001c*/ 	.word	0xfffffffc


//--------------------- .text.matmul_kernel       --------------------------
	.section	.text.matmul_kernel,"ax",@progbits
	.align	128
        .global         matmul_kernel
        .type           matmul_kernel,@function
        .size           matmul_kernel,(.L_x_3 - matmul_kernel)
        .other          matmul_kernel,@"STO_CUDA_ENTRY STV_DEFAULT"
matmul_kernel:
.text.matmul_kernel:
[----:B------:R-:W-:Y:S08]  /*0000*/  LDC R1, c[0x0][0x28] ;  /* 0x00000a00ff017b82 */ /* 0x000ff00000000800 */
[----:B------:R-:W1:Y:S01]  /*0010*/  LDC.64 R240, c[0x0][0x228] ;  /* 0x00008a00fff07b82 */ /* 0x000e620000000a00 */
[----:B------:R-:W2:Y:S01]  /*0020*/  S2R R7, SR_CTAID.X ;  /* 0x0000000000077919 */ /* 0x000ea20000002500 */
[----:B------:R-:W-:Y:S01]  /*0030*/  ULDC.64 UR8, c[0x0][0x210] ;  /* 0x0000840000087ab9 */ /* 0x000fe20000000a00 */
[----:B------:R-:W-:Y:S01]  /*0040*/  ULDC UR5, c[0x0][0x240] ;  /* 0x0000900000057ab9 */ /* 0x000fe20000000800 */
[----:B------:R-:W-:Y:S01]  /*0050*/  ULDC.64 UR10, c[0x0][0x218] ;  /* 0x00008600000a7ab9 */ /* 0x000fe20000000a00 */
[----:B------:R-:W3:Y:S01]  /*0060*/  S2R R171, SR_TID.X ;  /* 0x0000000000ab7919 */ /* 0x000ee20000002100 */
[----:B------:R-:W-:Y:S01]  /*0070*/  UMOV UR4, 0x400 ;  /* 0x0000040000047882 */ /* 0x000fe20000000000 */
[----:B------:R-:W-:Y:S01]  /*0080*/  ULDC.64 UR14, c[0x0][0x208] ;  /* 0x00008200000e7ab9 */ /* 0x000fe20000000a00 */
[----:B------:R-:W4:Y:S01]  /*0090*/  LDC.64 R152, c[0x0][0x230] ;  /* 0x00008c00ff987b82 */ /* 0x000f220000000a00 */
[----:B------:R-:W-:-:S02]  /*00a0*/  CS2R R142, SRZ ;  /* 0x00000000008e7805 */ /* 0x000fc4000001ff00 */
[----:B------:R-:W-:Y:S02]  /*00b0*/  CS2R R144, SRZ ;  /* 0x0000000000907805 */ /* 0x000fe4000001ff00 */
[----:B------:R-:W-:Y:S02]  /*00c0*/  CS2R R146, SRZ ;  /* 0x0000000000927805 */ /* 0x000fe4000001ff00 */
[----:B------:R-:W-:Y:S02]  /*00d0*/  CS2R R148, SRZ ;  /* 0x0000000000947805 */ /* 0x000fe4000001ff00 */
[----:B------:R-:W-:Y:S01]  /*00e0*/  CS2R R150, SRZ ;  /* 0x0000000000967805 */ /* 0x000fe2000001ff00 */
[----:B------:R-:W5:Y:S01]  /*00f0*/  S2UR UR7, SR_CgaCtaId ;  /* 0x00000000000779c3 */ /* 0x000f620000008800 */
[----:B-1----:R-:W-:-:S05]  /*0100*/  VIADD R0, R241, 0xff ;  /* 0x000000fff1007836 */ /* 0x002fca0000000000 */
[----:B------:R-:W-:Y:S01]  /*0110*/  SHF.R.S32.HI R3, RZ, 0x1f, R0 ;  /* 0x0000001fff037819 */ /* 0x000fe20000011400 */
[----:B----4-:R-:W-:-:S03]  /*0120*/  VIADD R208, R152, 0x1f ;  /* 0x0000001f98d07836 */ /* 0x010fc60000000000 */
[----:B------:R-:W-:Y:S02]  /*0130*/  LEA.HI R3, R3, R0, RZ, 0x8 ;  /* 0x0000000003037211 */ /* 0x000fe400078f40ff */
[----:B--2---:R-:W-:Y:S02]  /*0140*/  IABS R8, R7 ;  /* 0x0000000700087213 */ /* 0x004fe40000000000 */
[----:B------:R-:W-:Y:S02]  /*0150*/  SHF.R.S32.HI R3, RZ, 0x8, R3 ;  /* 0x00000008ff037819 */ /* 0x000fe40000011403 */
[----:B---3--:R-:W-:Y:S01]  /*0160*/  LOP3.LUT R177, R171, 0x1f, RZ, 0xc0, !PT ;  /* 0x0000001fabb17812 */ /* 0x008fe200078ec0ff */
[----:B-----5:R-:W-:Y:S02]  /*0170*/  ULEA UR7, UR7, UR4, 0x18 ;  /* 0x0000000407077291 */ /* 0x020fe4000f8ec03f */
[----:B------:R-:W-:-:S05]  /*0180*/  IMAD.SHL.U32 R4, R3, 0x8, RZ ;  /* 0x0000000803047824 */ /* 0x000fca00078e00ff */
[-C--:B------:R-:W-:Y:S02]  /*0190*/  IABS R5, R4.reuse ;  /* 0x0000000400057213 */ /* 0x080fe40000000000 */
[----:B------:R-:W-:Y:S02]  /*01a0*/  IABS R10, R4 ;  /* 0x00000004000a7213 */ /* 0x000fe40000000000 */
[----:B------:R-:W1:Y:S08]  /*01b0*/  I2F.RP R0, R5 ;  /* 0x0000000500007306 */ /* 0x000e700000209400 */
[----:B-1----:R-:W1:Y:S02]  /*01c0*/  MUFU.RCP R0, R0 ;  /* 0x0000000000007308 */ /* 0x002e640000001000 */
[----:B-1----:R-:W-:-:S02]  /*01d0*/  VIADD R2, R0, 0xffffffe ;  /* 0x0ffffffe00027836 */ /* 0x002fc40000000000 */
[----:B------:R-:W-:-:S04]  /*01e0*/  IMAD.MOV R0, RZ, RZ, -R10 ;  /* 0x000000ffff007224 */ /* 0x000fc800078e0a0a */
[----:B------:R1:W2:Y:S02]  /*01f0*/  F2I.FTZ.U32.TRUNC.NTZ R3, R2 ;  /* 0x0000000200037305 */ /* 0x0002a4000021f000 */
[----:B-1----:R-:W-:Y:S02]  /*0200*/  IMAD.MOV.U32 R2, RZ, RZ, RZ ;  /* 0x000000ffff027224 */ /* 0x002fe400078e00ff */
[----:B--2---:R-:W-:-:S04]  /*0210*/  IMAD.MOV R6, RZ, RZ, -R3 ;  /* 0x000000ffff067224 */ /* 0x004fc800078e0a03 */
[----:B------:R-:W-:Y:S02]  /*0220*/  IMAD R9, R6, R5, RZ ;  /* 0x0000000506097224 */ /* 0x000fe400078e02ff */
[----:B------:R-:W-:Y:S01]  /*0230*/  IMAD.MOV.U32 R6, RZ, RZ, R8 ;  /* 0x000000ffff067224 */ /* 0x000fe200078e0008 */
[----:B------:R-:W-:Y:S01]  /*0240*/  IABS R8, R241 ;  /* 0x000000f100087213 */ /* 0x000fe20000000000 */
[----:B------:R-:W-:-:S06]  /*0250*/  IMAD.HI.U32 R3, R3, R9, R2 ;  /* 0x0000000903037227 */ /* 0x000fcc00078e0002 */
[----:B------:R-:W-:-:S04]  /*0260*/  IMAD.HI.U32 R3, R3, R6, RZ ;  /* 0x0000000603037227 */ /* 0x000fc800078e00ff */
[----:B------:R-:W-:-:S05]  /*0270*/  IMAD R0, R3, R0, R6 ;  /* 0x0000000003007224 */ /* 0x000fca00078e0206 */
[----:B------:R-:W-:-:S13]  /*0280*/  ISETP.GT.U32.AND P1, PT, R5, R0, PT ;  /* 0x000000000500720c */ /* 0x000fda0003f24070 */
[----:B------:R-:W-:Y:S02]  /*0290*/  @!P1 IMAD.IADD R0, R0, 0x1, -R5 ;  /* 0x0000000100009824 */ /* 0x000fe400078e0a05 */
[----:B------:R-:W-:Y:S01]  /*02a0*/  @!P1 VIADD R3, R3, 0x1 ;  /* 0x0000000103039836 */ /* 0x000fe20000000000 */
[----:B------:R-:W-:Y:S02]  /*02b0*/  ISETP.NE.AND P1, PT, R4, RZ, PT ;  /* 0x000000ff0400720c */ /* 0x000fe40003f25270 */
[----:B------:R-:W-:Y:S02]  /*02c0*/  ISETP.GE.U32.AND P0, PT, R0, R5, PT ;  /* 0x000000050000720c */ /* 0x000fe40003f06070 */
[----:B------:R-:W-:-:S04]  /*02d0*/  LOP3.LUT R0, R7, R4, RZ, 0x3c, !PT ;  /* 0x0000000407007212 */ /* 0x000fc800078e3cff */
[----:B------:R-:W-:Y:S01]  /*02e0*/  ISETP.GE.AND P2, PT, R0, RZ, PT ;  /* 0x000000ff0000720c */ /* 0x000fe20003f46270 */
[----:B------:R-:W-:-:S06]  /*02f0*/  VIADD R0, R240, 0x7f ;  /* 0x0000007ff0007836 */ /* 0x000fcc0000000000 */
[----:B------:R-:W-:-:S04]  /*0300*/  @P0 VIADD R3, R3, 0x1 ;  /* 0x0000000103030836 */ /* 0x000fc80000000000 */
[----:B------:R-:W-:Y:S01]  /*0310*/  IMAD.MOV.U32 R2, RZ, RZ, R3 ;  /* 0x000000ffff027224 */ /* 0x000fe200078e0003 */
[----:B------:R-:W-:-:S03]  /*0320*/  SHF.R.S32.HI R3, RZ, 0x1f, R0 ;  /* 0x0000001fff037819 */ /* 0x000fc60000011400 */
[----:B------:R-:W-:Y:S01]  /*0330*/  @!P2 IMAD.MOV R2, RZ, RZ, -R2 ;  /* 0x000000ffff02a224 */ /* 0x000fe200078e0a02 */
[----:B------:R-:W-:Y:S02]  /*0340*/  @!P1 LOP3.LUT R2, RZ, R4, RZ, 0x33, !PT ;  /* 0x00000004ff029212 */ /* 0x000fe400078e33ff */
[----:B------:R-:W-:-:S03]  /*0350*/  LEA.HI R3, R3, R0, RZ, 0x7 ;  /* 0x0000000003037211 */ /* 0x000fc600078f38ff */
[----:B------:R-:W-:-:S05]  /*0360*/  IMAD.SHL.U32 R10, R2, 0x8, RZ ;  /* 0x00000008020a7824 */ /* 0x000fca00078e00ff */
[----:B------:R-:W-:-:S04]  /*0370*/  LEA.HI.SX32 R3, R3, -R10, 0x19 ;  /* 0x8000000a03037211 */ /* 0x000fc800078fcaff */
[----:B------:R-:W-:Y:S01]  /*0380*/  VIMNMX R12, R3, 0x8, PT ;  /* 0x00000008030c7848 */ /* 0x000fe20003fe0100 */
[----:B------:R-:W-:Y:S02]  /*0390*/  IMAD.MOV R3, RZ, RZ, -R2 ;  /* 0x000000ffff037224 */ /* 0x000fe400078e0a02 */
[----:B------:R-:W-:Y:S01]  /*03a0*/  IMAD.MOV.U32 R2, RZ, RZ, R8 ;  /* 0x000000ffff027224 */ /* 0x000fe200078e0008 */
[----:B------:R-:W-:Y:S01]  /*03b0*/  IABS R9, R12 ;  /* 0x0000000c00097213 */ /* 0x000fe20000000000 */
[----:B------:R-:W-:Y:S01]  /*03c0*/  IMAD R17, R4, R3, R7 ;  /* 0x0000000304117224 */ /* 0x000fe200078e0207 */
[----:B------:R-:W-:Y:S01]  /*03d0*/  IABS R8, R240 ;  /* 0x000000f000087213 */ /* 0x000fe20000000000 */
[----:B------:R-:W-:Y:S01]  /*03e0*/  IMAD.MOV.U32 R4, RZ, RZ, RZ ;  /* 0x000000ffff047224 */ /* 0x000fe200078e00ff */
[----:B------:R-:W1:Y:S02]  /*03f0*/  I2F.RP R0, R9 ;  /* 0x0000000900007306 */ /* 0x000e640000209400 */
[----:B------:R-:W-:-:S06]  /*0400*/  IABS R11, R17 ;  /* 0x00000011000b7213 */ /* 0x000fcc0000000000 */
[----:B------:R-:W2:Y:S08]  /*0410*/  I2F.RP R7, R2 ;  /* 0x0000000200077306 */ /* 0x000eb00000209400 */
[----:B-1----:R-:W1:Y:S08]  /*0420*/  MUFU.RCP R0, R0 ;  /* 0x0000000000007308 */ /* 0x002e700000001000 */
[----:B--2---:R-:W-:Y:S01]  /*0430*/  MUFU.RCP R7, R7 ;  /* 0x0000000700077308 */ /* 0x004fe20000001000 */
[----:B-1----:R-:W-:Y:S01]  /*0440*/  VIADD R5, R0, 0xffffffe ;  /* 0x0ffffffe00057836 */ /* 0x002fe20000000000 */
[----:B------:R-:W-:-:S06]  /*0450*/  IABS R0, R12 ;  /* 0x0000000c00007213 */ /* 0x000fcc0000000000 */
[----:B------:R-:W1:Y:S01]  /*0460*/  F2I.FTZ.U32.TRUNC.NTZ R5, R5 ;  /* 0x0000000500057305 */ /* 0x000e62000021f000 */
[----:B------:R-:W-:Y:S02]  /*0470*/  IMAD.MOV R0, RZ, RZ, -R0 ;  /* 0x000000ffff007224 */ /* 0x000fe400078e0a00 */
[----:B-1----:R-:W-:-:S04]  /*0480*/  IMAD.MOV R6, RZ, RZ, -R5 ;  /* 0x000000ffff067224 */ /* 0x002fc800078e0a05 */
[----:B------:R-:W-:-:S04]  /*0490*/  IMAD R3, R6, R9, RZ ;  /* 0x0000000906037224 */ /* 0x000fc800078e02ff */
[----:B------:R-:W-:-:S04]  /*04a0*/  IMAD.HI.U32 R4, R5, R3, R4 ;  /* 0x0000000305047227 */ /* 0x000fc800078e0004 */
[----:B------:R-:W-:Y:S02]  /*04b0*/  IMAD.MOV.U32 R5, RZ, RZ, R8 ;  /* 0x000000ffff057224 */ /* 0x000fe400078e0008 */
[----:B------:R-:W-:Y:S02]  /*04c0*/  IMAD.HI.U32 R4, R4, R11, RZ ;  /* 0x0000000b04047227 */ /* 0x000fe400078e00ff */
[----:B------:R-:W1:Y:S02]  /*04d0*/  I2F.RP R3, R5 ;  /* 0x0000000500037306 */ /* 0x000e640000209400 */
[----:B------:R-:W-:Y:S01]  /*04e0*/  IMAD R0, R4, R0, R11 ;  /* 0x0000000004007224 */ /* 0x000fe200078e020b */
[----:B------:R-:W-:Y:S01]  /*04f0*/  SHF.R.U32.HI R11, RZ, 0x5, R171 ;  /* 0x00000005ff0b7819 */ /* 0x000fe200000116ab */
[----:B------:R-:W-:-:S03]  /*0500*/  VIADD R8, R7, 0xffffffe ;  /* 0x0ffffffe07087836 */ /* 0x000fc60000000000 */
[----:B------:R-:W-:Y:S02]  /*0510*/  ISETP.GT.U32.AND P1, PT, R9, R0, PT ;  /* 0x000000000900720c */ /* 0x000fe40003f24070 */
[----:B------:R-:W-:Y:S01]  /*0520*/  SGXT.U32 R11, R11, 0x3 ;  /* 0x000000030b0b781a */ /* 0x000fe20000000000 */
[----:B-1----:R-:W1:Y:S10]  /*0530*/  MUFU.RCP R3, R3 ;  /* 0x0000000300037308 */ /* 0x002e740000001000 */
[----:B------:R-:W-:-:S02]  /*0540*/  @!P1 IMAD.IADD R0, R0, 0x1, -R9 ;  /* 0x0000000100009824 */ /* 0x000fc400078e0a09 */
[----:B------:R-:W-:Y:S01]  /*0550*/  @!P1 VIADD R4, R4, 0x1 ;  /* 0x0000000104049836 */ /* 0x000fe20000000000 */
[----:B------:R-:W-:Y:S02]  /*0560*/  ISETP.NE.AND P1, PT, R12, RZ, PT ;  /* 0x000000ff0c00720c */ /* 0x000fe40003f25270 */
[----:B------:R-:W-:Y:S02]  /*0570*/  ISETP.GE.U32.AND P0, PT, R0, R9, PT ;  /* 0x000000090000720c */ /* 0x000fe40003f06070 */
[----:B------:R-:W-:Y:S01]  /*0580*/  LOP3.LUT R0, R17, R12, RZ, 0x3c, !PT ;  /* 0x0000000c11007212 */ /* 0x000fe200078e3cff */
[----:B------:R2:W3:Y:S03]  /*0590*/  F2I.FTZ.U32.TRUNC.NTZ R9, R8 ;  /* 0x0000000800097305 */ /* 0x0004e6000021f000 */
[----:B------:R-:W-:Y:S01]  /*05a0*/  ISETP.GE.AND P2, PT, R0, RZ, PT ;  /* 0x000000ff0000720c */ /* 0x000fe20003f46270 */
[----:B-1----:R-:W-:Y:S01]  /*05b0*/  VIADD R6, R3, 0xffffffe ;  /* 0x0ffffffe03067836 */ /* 0x002fe20000000000 */
[----:B------:R-:W-:-:S02]  /*05c0*/  LOP3.LUT R0, R171, 0xff, RZ, 0xc0, !PT ;  /* 0x000000ffab007812 */ /* 0x000fc400078ec0ff */
[----:B------:R-:W-:Y:S01]  /*05d0*/  LOP3.LUT R3, R171, 0xe0, RZ, 0xc0, !PT ;  /* 0x000000e0ab037812 */ /* 0x000fe200078ec0ff */
[----:B------:R-:W1:Y:S01]  /*05e0*/  F2I.FTZ.U32.TRUNC.NTZ R7, R6 ;  /* 0x0000000600077305 */ /* 0x000e62000021f000 */
[----:B--2---:R-:W-:Y:S02]  /*05f0*/  IMAD.MOV.U32 R8, RZ, RZ, RZ ;  /* 0x000000ffff087224 */ /* 0x004fe400078e00ff */
[----:B------:R-:W-:Y:S01]  /*0600*/  @P0 VIADD R4, R4, 0x1 ;  /* 0x0000000104040836 */ /* 0x000fe20000000000 */
[----:B------:R-:W-:Y:S01]  /*0610*/  SHF.R.U32.HI R3, RZ, 0x1, R3 ;  /* 0x00000001ff037819 */ /* 0x000fe20000011603 */
[----:B------:R-:W-:Y:S02]  /*0620*/  IMAD.SHL.U32 R214, R0, 0x4, RZ ;  /* 0x0000000400d67824 */ /* 0x000fe400078e00ff */
[----:B---3--:R-:W-:Y:S02]  /*0630*/  IMAD.MOV R15, RZ, RZ, -R9 ;  /* 0x000000ffff0f7224 */ /* 0x008fe400078e0a09 */
[----:B------:R-:W-:Y:S01]  /*0640*/  @!P2 IMAD.MOV R4, RZ, RZ, -R4 ;  /* 0x000000ffff04a224 */ /* 0x000fe200078e0a04 */
[----:B------:R-:W-:Y:S01]  /*0650*/  @!P1 LOP3.LUT R4, RZ, R12, RZ, 0x33, !PT ;  /* 0x0000000cff049212 */ /* 0x000fe200078e33ff */
[----:B------:R-:W-:Y:S01]  /*0660*/  IMAD R15, R15, R2, RZ ;  /* 0x000000020f0f7224 */ /* 0x000fe200078e02ff */
[----:B------:R-:W-:-:S03]  /*0670*/  LOP3.LUT R214, R214, R3, RZ, 0x3c, !PT ;  /* 0x00000003d6d67212 */ /* 0x000fc600078e3cff */
[----:B------:R-:W-:Y:S02]  /*0680*/  IMAD.SHL.U32 R0, R4, 0x100, RZ ;  /* 0x0000010004007824 */ /* 0x000fe400078e00ff */
[----:B-1----:R-:W-:Y:S02]  /*0690*/  IMAD.MOV R6, RZ, RZ, -R7 ;  /* 0x000000ffff067224 */ /* 0x002fe400078e0a07 */
[----:B------:R-:W-:Y:S01]  /*06a0*/  IMAD.HI.U32 R8, R9, R15, R8 ;  /* 0x0000000f09087227 */ /* 0x000fe200078e0008 */
[----:B------:R-:W-:-:S03]  /*06b0*/  LOP3.LUT R11, R0, R11, RZ, 0xfc, !PT ;  /* 0x0000000b000b7212 */ /* 0x000fc600078efcff */
[----:B------:R-:W-:Y:S01]  /*06c0*/  IMAD R13, R6, R5, RZ ;  /* 0x00000005060d7224 */ /* 0x000fe200078e02ff */
[C---:B------:R-:W-:Y:S01]  /*06d0*/  LOP3.LUT R20, R11.reuse, 0xf8, RZ, 0xfc, !PT ;  /* 0x000000f80b147812 */ /* 0x040fe200078efcff */
[----:B------:R-:W-:Y:S01]  /*06e0*/  IMAD.MOV R3, RZ, RZ, -R4 ;  /* 0x000000ffff037224 */ /* 0x000fe200078e0a04 */
[----:B------:R-:W-:Y:S01]  /*06f0*/  IABS R9, R11 ;  /* 0x0000000b00097213 */ /* 0x000fe20000000000 */
[----:B------:R-:W-:Y:S01]  /*0700*/  IMAD.MOV.U32 R6, RZ, RZ, RZ ;  /* 0x000000ffff067224 */ /* 0x000fe200078e00ff */
[----:B------:R-:W-:Y:S01]  /*0710*/  IABS R23, R20 ;  /* 0x0000001400177213 */ /* 0x000fe20000000000 */
[----:B------:R-:W-:Y:S01]  /*0720*/  IMAD R3, R12, R3, R17 ;  /* 0x000000030c037224 */ /* 0x000fe200078e0211 */
[----:B------:R-:W-:Y:S01]  /*0730*/  LOP3.LUT R14, R11, 0x8, RZ, 0xfc, !PT ;  /* 0x000000080b0e7812 */ /* 0x000fe200078efcff */
[----:B------:R-:W-:Y:S01]  /*0740*/  IMAD.HI.U32 R7, R7, R13, R6 ;  /* 0x0000000d07077227 */ /* 0x000fe200078e0006 */
[----:B------:R-:W-:Y:S02]  /*0750*/  LOP3.LUT R16, R11, 0x10, RZ, 0xfc, !PT ;  /* 0x000000100b107812 */ /* 0x000fe400078efcff */
[----:B------:R-:W-:Y:S01]  /*0760*/  IABS R13, R14 ;  /* 0x0000000e000d7213 */ /* 0x000fe20000000000 */
[----:B------:R-:W-:Y:S01]  /*0770*/  IMAD.HI.U32 R4, R8, R9, RZ ;  /* 0x0000000908047227 */ /* 0x000fe200078e00ff */
[----:B------:R-:W-:-:S02]  /*0780*/  IABS R15, R16 ;  /* 0x00000010000f7213 */ /* 0x000fc40000000000 */
[C---:B------:R-:W-:Y:S01]  /*0790*/  LOP3.LUT R18, R11.reuse, 0x18, RZ, 0xfc, !PT ;  /* 0x000000180b127812 */ /* 0x040fe200078efcff */
[----:B------:R-:W-:Y:S01]  /*07a0*/  IMAD.HI.U32 R6, R8, R23, RZ ;  /* 0x0000001708067227 */ /* 0x000fe200078e00ff */
[----:B------:R-:W-:Y:S02]  /*07b0*/  ISETP.GE.AND P5, PT, R14, RZ, PT ;  /* 0x000000ff0e00720c */ /* 0x000fe40003fa6270 */
[----:B------:R-:W-:Y:S01]  /*07c0*/  IABS R17, R18 ;  /* 0x0000001200117213 */ /* 0x000fe20000000000 */
[----:B------:R-:W-:Y:S01]  /*07d0*/  IMAD.IADD R3, R10, 0x1, R3 ;  /* 0x000000010a037824 */ /* 0x000fe200078e0203 */
[----:B------:R-:W-:Y:S01]  /*07e0*/  LOP3.LUT R14, R11, 0x38, RZ, 0xfc, !PT ;  /* 0x000000380b0e7812 */ /* 0x000fe200078efcff */
[----:B------:R-:W-:Y:S01]  /*07f0*/  IMAD.MOV R10, RZ, RZ, -R4 ;  /* 0x000000ffff0a7224 */ /* 0x000fe200078e0a04 */
[----:B------:R-:W-:Y:S01]  /*0800*/  ISETP.GE.AND P6, PT, R16, RZ, PT ;  /* 0x000000ff1000720c */ /* 0x000fe20003fc6270 */
[----:B------:R-:W-:Y:S01]  /*0810*/  IMAD.MOV R12, RZ, RZ, -R6 ;  /* 0x000000ffff0c7224 */ /* 0x000fe200078e0a06 */
[----:B------:R-:W-:Y:S01]  /*0820*/  IABS R27, R14 ;  /* 0x0000000e001b7213 */ /* 0x000fe20000000000 */
[----:B------:R-:W-:Y:S01]  /*0830*/  IMAD.HI.U32 R4, R8, R13, RZ ;  /* 0x0000000d08047227 */ /* 0x000fe200078e00ff */
[----:B------:R-:W-:-:S02]  /*0840*/  ISETP.GE.AND P2, PT, R18, RZ, PT ;  /* 0x000000ff1200720c */ /* 0x000fc40003f46270 */
[C---:B------:R-:W-:Y:S01]  /*0850*/  LOP3.LUT R16, R11.reuse, 0x40, RZ, 0xfc, !PT ;  /* 0x000000400b107812 */ /* 0x040fe200078efcff */
[----:B------:R-:W-:Y:S01]  /*0860*/  IMAD.HI.U32 R6, R8, R15, RZ ;  /* 0x0000000f08067227 */ /* 0x000fe200078e00ff */
[C---:B------:R-:W-:Y:S02]  /*0870*/  LOP3.LUT R18, R11.reuse, 0xa0, RZ, 0xfc, !PT ;  /* 0x000000a00b127812 */ /* 0x040fe400078efcff */
[----:B------:R-:W-:Y:S01]  /*0880*/  IABS R29, R16 ;  /* 0x00000010001d7213 */ /* 0x000fe20000000000 */
[C---:B------:R-:W-:Y:S01]  /*0890*/  IMAD R23, R2.reuse, R12, R23 ;  /* 0x0000000c02177224 */ /* 0x040fe200078e0217 */
[C---:B------:R-:W-:Y:S01]  /*08a0*/  LOP3.LUT R12, R11.reuse, 0x30, RZ, 0xfc, !PT ;  /* 0x000000300b0c7812 */ /* 0x040fe200078efcff */
[----:B------:R-:W-:Y:S01]  /*08b0*/  IMAD.MOV R4, RZ, RZ, -R4 ;  /* 0x000000ffff047224 */ /* 0x000fe200078e0a04 */
[----:B------:R-:W-:Y:S01]  /*08c0*/  IABS R53, R18 ;  /* 0x0000001200357213 */ /* 0x000fe20000000000 */
[----:B------:R-:W-:Y:S01]  /*08d0*/  IMAD.MOV R6, RZ, RZ, -R6 ;  /* 0x000000ffff067224 */ /* 0x000fe200078e0a06 */
[C---:B------:R-:W-:Y:S01]  /*08e0*/  ISETP.GT.U32.AND P3, PT, R2.reuse, R23, PT ;  /* 0x000000170200720c */ /* 0x040fe20003f64070 */
[C---:B------:R-:W-:Y:S01]  /*08f0*/  IMAD R13, R2.reuse, R4, R13 ;  /* 0x00000004020d7224 */ /* 0x040fe200078e020d */
[----:B------:R-:W-:Y:S01]  /*0900*/  IABS R25, R12 ;  /* 0x0000000c00197213 */ /* 0x000fe20000000000 */
[C---:B------:R-:W-:Y:S01]  /*0910*/  IMAD R15, R2.reuse, R6, R15 ;  /* 0x00000006020f7224 */ /* 0x040fe200078e020f */
[----:B------:R-:W-:Y:S01]  /*0920*/  LOP3.LUT R6, R11, 0x20, RZ, 0xfc, !PT ;  /* 0x000000200b067812 */ /* 0x000fe200078efcff */
[C---:B------:R-:W-:Y:S01]  /*0930*/  IMAD R9, R2.reuse, R10, R9 ;  /* 0x0000000a02097224 */ /* 0x040fe200078e0209 */
[----:B------:R-:W-:Y:S01]  /*0940*/  ISETP.GT.U32.AND P1, PT, R2, R13, PT ;  /* 0x0000000d0200720c */ /* 0x000fe20003f24070 */
[----:B------:R-:W-:Y:S01]  /*0950*/  IMAD.HI.U32 R4, R8, R17, RZ ;  /* 0x0000001108047227 */ /* 0x000fe200078e00ff */
[----:B------:R-:W-:-:S02]  /*0960*/  ISETP.GT.U32.AND P4, PT, R2, R15, PT ;  /* 0x0000000f0200720c */ /* 0x000fc40003f84070 */
[C---:B------:R-:W-:Y:S01]  /*0970*/  ISETP.GT.U32.AND P0, PT, R2.reuse, R9, PT ;  /* 0x000000090200720c */ /* 0x040fe20003f04070 */
[----:B------:R-:W-:Y:S01]  /*0980*/  IMAD.MOV R4, RZ, RZ, -R4 ;  /* 0x000000ffff047224 */ /* 0x000fe200078e0a04 */
[----:B------:R-:W-:Y:S01]  /*0990*/  IABS R19, R6 ;  /* 0x0000000600137213 */ /* 0x000fe20000000000 */
[--C-:B------:R-:W-:Y:S01]  /*09a0*/  @!P3 IMAD.IADD R23, R23, 0x1, -R2.reuse ;  /* 0x000000011717b824 */ /* 0x100fe200078e0a02 */
[C---:B------:R-:W-:Y:S01]  /*09b0*/  LOP3.LUT R10, R11.reuse, 0x28, RZ, 0xfc, !PT ;  /* 0x000000280b0a7812 */ /* 0x040fe200078efcff */
[----:B------:R-:W-:Y:S01]  /*09c0*/  IMAD R17, R2, R4, R17 ;  /* 0x0000000402117224 */ /* 0x000fe200078e0211 */
[----:B------:R-:W-:Y:S01]  /*09d0*/  LOP3.LUT R24, R11, 0xc0, RZ, 0xfc, !PT ;  /* 0x000000c00b187812 */ /* 0x000fe200078efcff */
[----:B------:R-:W-:Y:S01]  /*09e0*/  IMAD.HI.U32 R4, R8, R19, RZ ;  /* 0x0000001308047227 */ /* 0x000fe200078e00ff */
[C---:B------:R-:W-:Y:S02]  /*09f0*/  ISETP.GT.U32.AND P3, PT, R2.reuse, R23, PT ;  /* 0x000000170200720c */ /* 0x040fe40003f64070 */
[----:B------:R-:W-:Y:S01]  /*0a00*/  IABS R21, R10 ;  /* 0x0000000a00157213 */ /* 0x000fe20000000000 */
[--C-:B------:R-:W-:Y:S01]  /*0a10*/  @!P1 IMAD.IADD R13, R13, 0x1, -R2.reuse ;  /* 0x000000010d0d9824 */ /* 0x100fe200078e0a02 */
[----:B------:R-:W-:Y:S01]  /*0a20*/  LOP3.LUT R22, R11, 0xb8, RZ, 0xfc, !PT ;  /* 0x000000b80b167812 */ /* 0x000fe200078efcff */
[----:B------:R-:W-:Y:S01]  /*0a30*/  @!P4 IMAD.IADD R15, R15, 0x1, -R2 ;  /* 0x000000010f0fc824 */ /* 0x000fe200078e0a02 */
[----:B------:R-:W-:Y:S01]  /*0a40*/  IABS R59, R24 ;  /* 0x00000018003b7213 */ /* 0x000fe20000000000 */
[----:B------:R-:W-:Y:S01]  /*0a50*/  IMAD.MOV R4, RZ, RZ, -R4 ;  /* 0x000000ffff047224 */ /* 0x000fe200078e0a04 */
[C---:B------:R-:W-:Y:S01]  /*0a60*/  ISETP.GT.U32.AND P1, PT, R2.reuse, R13, PT ;  /* 0x0000000d0200720c */ /* 0x040fe20003f24070 */
[--C-:B------:R-:W-:Y:S01]  /*0a70*/  @!P0 IMAD.IADD R9, R9, 0x1, -R2.reuse ;  /* 0x0000000109098824 */ /* 0x100fe200078e0a02 */
[C---:B------:R-:W-:Y:S01]  /*0a80*/  ISETP.GT.U32.AND P4, PT, R2.reuse, R15, PT ;  /* 0x0000000f0200720c */ /* 0x040fe20003f84070 */
[C---:B------:R-:W-:Y:S01]  /*0a90*/  IMAD R19, R2.reuse, R4, R19 ;  /* 0x0000000402137224 */ /* 0x040fe200078e0213 */
[----:B------:R-:W-:Y:S01]  /*0aa0*/  LOP3.LUT R28, R11, 0xd0, RZ, 0xfc, !PT ;  /* 0x000000d00b1c7812 */ /* 0x000fe200078efcff */
[----:B------:R-:W-:Y:S01]  /*0ab0*/  @!P3 IMAD.IADD R23, R23, 0x1, -R2 ;  /* 0x000000011717b824 */ /* 0x000fe200078e0a02 */
[----:B------:R-:W-:Y:S01]  /*0ac0*/  ISETP.GT.U32.AND P3, PT, R2, R17, PT ;  /* 0x000000110200720c */ /* 0x000fe20003f64070 */
[----:B------:R-:W-:Y:S01]  /*0ad0*/  IMAD.HI.U32 R4, R8, R21, RZ ;  /* 0x0000001508047227 */ /* 0x000fe200078e00ff */
[----:B------:R-:W-:-:S02]  /*0ae0*/  ISETP.GT.U32.AND P0, PT, R2, R9, PT ;  /* 0x000000090200720c */ /* 0x000fc40003f04070 */
[----:B------:R-:W-:Y:S01]  /*0af0*/  IABS R57, R22 ;  /* 0x0000001600397213 */ /* 0x000fe20000000000 */
[----:B------:R-:W-:Y:S01]  /*0b00*/  IMAD.MOV R4, RZ, RZ, -R4 ;  /* 0x000000ffff047224 */ /* 0x000fe200078e0a04 */
[----:B------:R-:W-:Y:S01]  /*0b10*/  LOP3.LUT R26, R11, 0xc8, RZ, 0xfc, !PT ;  /* 0x000000c80b1a7812 */ /* 0x000fe200078efcff */
[--C-:B------:R-:W-:Y:S01]  /*0b20*/  @!P1 IMAD.IADD R13, R13, 0x1, -R2.reuse ;  /* 0x000000010d0d9824 */ /* 0x100fe200078e0a02 */
[C---:B------:R-:W-:Y:S01]  /*0b30*/  ISETP.GT.U32.AND P1, PT, R2.reuse, R19, PT ;  /* 0x000000130200720c */ /* 0x040fe20003f24070 */
[--C-:B------:R-:W-:Y:S01]  /*0b40*/  @!P4 IMAD.IADD R15, R15, 0x1, -R2.reuse ;  /* 0x000000010f0fc824 */ /* 0x100fe200078e0a02 */
[----:B------:R-:W-:Y:S01]  /*0b50*/  ISETP.GE.AND P4, PT, R11, RZ, PT ;  /* 0x000000ff0b00720c */ /* 0x000fe20003f86270 */
[----:B------:R-:W-:Y:S01]  /*0b60*/  IMAD R21, R2, R4, R21 ;  /* 0x0000000402157224 */ /* 0x000fe200078e0215 */
[----:B------:R-:W-:Y:S01]  /*0b70*/  IABS R63, R28 ;  /* 0x0000001c003f7213 */ /* 0x000fe20000000000 */
[--C-:B------:R-:W-:Y:S01]  /*0b80*/  @!P3 IMAD.IADD R17, R17, 0x1, -R2.reuse ;  /* 0x000000011111b824 */ /* 0x100fe200078e0a02 */
[----:B------:R-:W-:Y:S01]  /*0b90*/  ISETP.GE.AND P3, PT, R20, RZ, PT ;  /* 0x000000ff1400720c */ /* 0x000fe20003f66270 */
[----:B------:R-:W-:Y:S01]  /*0ba0*/  @!P0 IMAD.IADD R9, R9, 0x1, -R2 ;  /* 0x0000000109098824 */ /* 0x000fe200078e0a02 */
[----:B------:R-:W-:Y:S01]  /*0bb0*/  ISETP.GE.AND P0, PT, R6, RZ, PT ;  /* 0x000000ff0600720c */ /* 0x000fe20003f06270 */
[----:B------:R-:W-:Y:S01]  /*0bc0*/  IMAD.HI.U32 R4, R8, R27, RZ ;  /* 0x0000001b08047227 */ /* 0x000fe200078e00ff */
[----:B------:R-:W-:-:S02]  /*0bd0*/  LOP3.LUT R20, R11, 0xa8, RZ, 0xfc, !PT ;  /* 0x000000a80b147812 */ /* 0x000fc400078efcff */
[----:B------:R-:W-:Y:S01]  /*0be0*/  IABS R61, R26 ;  /* 0x0000001a003d7213 */ /* 0x000fe20000000000 */
[----:B------:R-:W-:Y:S01]  /*0bf0*/  @!P1 IMAD.IADD R19, R19, 0x1, -R2 ;  /* 0x0000000113139824 */ /* 0x000fe200078e0a02 */
[C---:B------:R-:W-:Y:S01]  /*0c00*/  ISETP.GT.U32.AND P1, PT, R2.reuse, R17, PT ;  /* 0x000000110200720c */ /* 0x040fe20003f24070 */
[----:B------:R-:W-:Y:S01]  /*0c10*/  @!P4 IMAD.MOV R9, RZ, RZ, -R9 ;  /* 0x000000ffff09c224 */ /* 0x000fe200078e0a09 */
[----:B------:R-:W-:Y:S01]  /*0c20*/  ISETP.GT.U32.AND P4, PT, R2, R21, PT ;  /* 0x000000150200720c */ /* 0x000fe20003f84070 */
[----:B------:R-:W-:Y:S01]  /*0c30*/  IMAD.HI.U32 R6, R8, R25, RZ ;  /* 0x0000001908067227 */ /* 0x000fe200078e00ff */
[----:B------:R-:W-:Y:S02]  /*0c40*/  IABS R55, R20 ;  /* 0x0000001400377213 */ /* 0x000fe40000000000 */
[C---:B------:R-:W-:Y:S01]  /*0c50*/  LOP3.LUT R30, R11.reuse, 0xe0, RZ, 0xfc, !PT ;  /* 0x000000e00b1e7812 */ /* 0x040fe200078efcff */
[----:B------:R-:W-:Y:S01]  /*0c60*/  IMAD.MOV R4, RZ, RZ, -R4 ;  /* 0x000000ffff047224 */ /* 0x000fe200078e0a04 */
[----:B------:R-:W-:Y:S01]  /*0c70*/  LOP3.LUT R32, R11, 0xe8, RZ, 0xfc, !PT ;  /* 0x000000e80b207812 */ /* 0x000fe200078efcff */
[----:B------:R-:W-:-:S02]  /*0c80*/  IMAD.MOV R6, RZ, RZ, -R6 ;  /* 0x000000ffff067224 */ /* 0x000fc400078e0a06 */
[----:B------:R-:W-:Y:S01]  /*0c90*/  IMAD R27, R2, R4, R27 ;  /* 0x00000004021b7224 */ /* 0x000fe200078e021b */
[----:B------:R-:W-:Y:S01]  /*0ca0*/  IABS R67, R32 ;  /* 0x0000002000437213 */ /* 0x000fe20000000000 */
[--C-:B------:R-:W-:Y:S01]  /*0cb0*/  @!P1 IMAD.IADD R17, R17, 0x1, -R2.reuse ;  /* 0x0000000111119824 */ /* 0x100fe200078e0a02 */
[----:B------:R-:W-:Y:S01]  /*0cc0*/  ISETP.GE.AND P1, PT, R12, RZ, PT ;  /* 0x000000ff0c00720c */ /* 0x000fe20003f26270 */
[----:B------:R-:W-:Y:S01]  /*0cd0*/  @!P6 IMAD.MOV R15, RZ, RZ, -R15 ;  /* 0x000000ffff0fe224 */ /* 0x000fe200078e0a0f */
[----:B------:R-:W-:Y:S01]  /*0ce0*/  ISETP.GE.AND P6, PT, R10, RZ, PT ;  /* 0x000000ff0a00720c */ /* 0x000fe20003fc6270 */
[C---:B------:R-:W-:Y:S01]  /*0cf0*/  IMAD R25, R2.reuse, R6, R25 ;  /* 0x0000000602197224 */ /* 0x040fe200078e0219 */
[----:B------:R-:W-:Y:S01]  /*0d00*/  LOP3.LUT R10, R11, 0x48, RZ, 0xfc, !PT ;  /* 0x000000480b0a7812 */ /* 0x000fe200078efcff */
[----:B------:R-:W-:Y:S01]  /*0d10*/  @!P4 IMAD.IADD R21, R21, 0x1, -R2 ;  /* 0x000000011515c824 */ /* 0x000fe200078e0a02 */
[----:B------:R-:W-:Y:S01]  /*0d20*/  LOP3.LUT R12, R11, 0x58, RZ, 0xfc, !PT ;  /* 0x000000580b0c7812 */ /* 0x000fe200078efcff */
[----:B------:R-:W-:Y:S01]  /*0d30*/  @!P2 IMAD.MOV R17, RZ, RZ, -R17 ;  /* 0x000000ffff11a224 */ /* 0x000fe200078e0a11 */
[----:B------:R-:W-:Y:S01]  /*0d40*/  ISETP.GT.U32.AND P2, PT, R2, R27, PT ;  /* 0x0000001b0200720c */ /* 0x000fe20003f44070 */
[----:B------:R-:W-:Y:S01]  /*0d50*/  IMAD.HI.U32 R6, R8, R29, RZ ;  /* 0x0000001d08067227 */ /* 0x000fe200078e00ff */
[----:B------:R-:W-:-:S02]  /*0d60*/  ISETP.GT.U32.AND P4, PT, R2, R21, PT ;  /* 0x000000150200720c */ /* 0x000fc40003f84070 */
[----:B------:R-:W-:Y:S01]  /*0d70*/  IABS R31, R10 ;  /* 0x0000000a001f7213 */ /* 0x000fe20000000000 */
[----:B------:R-:W-:Y:S01]  /*0d80*/  IMAD.MOV.U32 R71, RZ, RZ, R23 ;  /* 0x000000ffff477224 */ /* 0x000fe200078e0017 */
[----:B------:R-:W-:Y:S01]  /*0d90*/  IABS R35, R12 ;  /* 0x0000000c00237213 */ /* 0x000fe20000000000 */
[----:B------:R-:W-:Y:S02]  /*0da0*/  IMAD.MOV R6, RZ, RZ, -R6 ;  /* 0x000000ffff067224 */ /* 0x000fe400078e0a06 */
[----:B------:R-:W-:Y:S01]  /*0db0*/  @!P3 IMAD.MOV R71, RZ, RZ, -R71 ;  /* 0x000000ffff47b224 */ /* 0x000fe200078e0a47 */
[C---:B------:R-:W-:Y:S01]  /*0dc0*/  ISETP.GT.U32.AND P3, PT, R2.reuse, R19, PT ;  /* 0x000000130200720c */ /* 0x040fe20003f64070 */
[----:B------:R-:W-:Y:S01]  /*0dd0*/  IMAD R29, R2, R6, R29 ;  /* 0x00000006021d7224 */ /* 0x000fe200078e021d */
[----:B------:R-:W-:Y:S01]  /*0de0*/  LOP3.LUT R6, R11, 0x50, RZ, 0xfc, !PT ;  /* 0x000000500b067812 */ /* 0x000fe200078efcff */
[----:B------:R-:W-:-:S03]  /*0df0*/  IMAD.HI.U32 R4, R8, R31, RZ ;  /* 0x0000001f08047227 */ /* 0x000fc600078e00ff */
[----:B------:R-:W-:Y:S01]  /*0e00*/  IABS R33, R6 ;  /* 0x0000000600217213 */ /* 0x000fe20000000000 */
[----:B------:R-:W-:Y:S02]  /*0e10*/  IMAD.MOV R4, RZ, RZ, -R4 ;  /* 0x000000ffff047224 */ /* 0x000fe400078e0a04 */
[--C-:B------:R-:W-:Y:S02]  /*0e20*/  @!P2 IMAD.IADD R27, R27, 0x1, -R2.reuse ;  /* 0x000000011b1ba824 */ /* 0x100fe400078e0a02 */
[----:B------:R-:W-:Y:S01]  /*0e30*/  @!P5 IMAD.MOV R13, RZ, RZ, -R13 ;  /* 0x000000ffff0dd224 */ /* 0x000fe200078e0a0d */
[C---:B------:R-:W-:Y:S01]  /*0e40*/  ISETP.GT.U32.AND P5, PT, R2.reuse, R25, PT ;  /* 0x000000190200720c */ /* 0x040fe20003fa4070 */
[----:B------:R-:W-:Y:S01]  /*0e50*/  @!P4 IMAD.IADD R21, R21, 0x1, -R2 ;  /* 0x000000011515c824 */ /* 0x000fe200078e0a02 */
[C---:B------:R-:W-:Y:S01]  /*0e60*/  ISETP.GT.U32.AND P4, PT, R2.reuse, R29, PT ;  /* 0x0000001d0200720c */ /* 0x040fe20003f84070 */
[C---:B------:R-:W-:Y:S01]  /*0e70*/  IMAD R31, R2.reuse, R4, R31 ;  /* 0x00000004021f7224 */ /* 0x040fe200078e021f */
[----:B------:R-:W-:Y:S01]  /*0e80*/  ISETP.GT.U32.AND P2, PT, R2, R27, PT ;  /* 0x0000001b0200720c */ /* 0x000fe20003f44070 */
[----:B------:R-:W-:-:S04]  /*0e90*/  IMAD.HI.U32 R4, R8, R33, RZ ;  /* 0x0000002108047227 */ /* 0x000fc800078e00ff */
[----:B------:R-:W-:Y:S01]  /*0ea0*/  @!P3 IMAD.IADD R19, R19, 0x1, -R2 ;  /* 0x000000011313b824 */ /* 0x000fe200078e0a02 */
[----:B------:R-:W-:Y:S01]  /*0eb0*/  ISETP.GE.AND P3, PT, R14, RZ, PT ;  /* 0x000000ff0e00720c */ /* 0x000fe20003f66270 */
[----:B------:R-:W-:Y:S02]  /*0ec0*/  IMAD.MOV.U32 R23, RZ, RZ, R21 ;  /* 0x000000ffff177224 */ /* 0x000fe400078e0015 */
[----:B------:R-:W-:Y:S02]  /*0ed0*/  IMAD.MOV R21, RZ, RZ, -R4 ;  /* 0x000000ffff157224 */ /* 0x000fe400078e0a04 */
[----:B------:R-:W-:-:S04]  /*0ee0*/  IMAD.HI.U32 R4, R8, R35, RZ ;  /* 0x0000002308047227 */ /* 0x000fc800078e00ff */
[----:B------:R-:W-:Y:S02]  /*0ef0*/  IMAD.MOV R4, RZ, RZ, -R4 ;  /* 0x000000ffff047224 */ /* 0x000fe400078e0a04 */
[--C-:B------:R-:W-:Y:S02]  /*0f00*/  @!P5 IMAD.IADD R25, R25, 0x1, -R2.reuse ;  /* 0x000000011919d824 */ /* 0x100fe400078e0a02 */
[--C-:B------:R-:W-:Y:S02]  /*0f10*/  @!P4 IMAD.IADD R29, R29, 0x1, -R2.reuse ;  /* 0x000000011d1dc824 */ /* 0x100fe400078e0a02 */
[----:B------:R-:W-:Y:S01]  /*0f20*/  @!P2 IMAD.IADD R27, R27, 0x1, -R2 ;  /* 0x000000011b1ba824 */ /* 0x000fe200078e0a02 */
[C---:B------:R-:W-:Y:S01]  /*0f30*/  ISETP.GT.U32.AND P5, PT, R2.reuse, R25, PT ;  /* 0x000000190200720c */ /* 0x040fe20003fa4070 */
[C---:B------:R-:W-:Y:S01]  /*0f40*/  IMAD R35, R2.reuse, R4, R35 ;  /* 0x0000000402237224 */ /* 0x040fe200078e0223 */
[----:B------:R-:W-:Y:S01]  /*0f50*/  ISETP.GT.U32.AND P4, PT, R2, R29, PT ;  /* 0x0000001d0200720c */ /* 0x000fe20003f84070 */
[----:B------:R-:W-:Y:S01]  /*0f60*/  @!P3 IMAD.MOV R27, RZ, RZ, -R27 ;  /* 0x000000ffff1bb224 */ /* 0x000fe200078e0a1b */
[----:B------:R-:W-:Y:S01]  /*0f70*/  ISETP.GE.AND P2, PT, R12, RZ, PT ;  /* 0x000000ff0c00720c */ /* 0x000fe20003f46270 */
[C---:B------:R-:W-:Y:S01]  /*0f80*/  IMAD R21, R2.reuse, R21, R33 ;  /* 0x0000001502157224 */ /* 0x040fe200078e0221 */
[C---:B------:R-:W-:Y:S01]  /*0f90*/  ISETP.GT.U32.AND P3, PT, R2.reuse, R35, PT ;  /* 0x000000230200720c */ /* 0x040fe20003f64070 */
[----:B------:R-:W-:Y:S01]  /*0fa0*/  @!P6 IMAD.MOV R23, RZ, RZ, -R23 ;  /* 0x000000ffff17e224 */ /* 0x000fe200078e0a17 */
[----:B------:R-:W-:Y:S01]  /*0fb0*/  LOP3.LUT R12, R11, 0x68, RZ, 0xfc, !PT ;  /* 0x000000680b0c7812 */ /* 0x000fe200078efcff */
[----:B------:R-:W-:Y:S01]  /*0fc0*/  @!P0 IMAD.MOV R19, RZ, RZ, -R19 ;  /* 0x000000ffff138224 */ /* 0x000fe200078e0a13 */
[----:B------:R-:W-:-:S02]  /*0fd0*/  ISETP.GT.U32.AND P6, PT, R2, R31, PT ;  /* 0x0000001f0200720c */ /* 0x000fc40003fc4070 */
[----:B------:R-:W-:Y:S01]  /*0fe0*/  IABS R39, R12 ;  /* 0x0000000c00277213 */ /* 0x000fe20000000000 */
[--C-:B------:R-:W-:Y:S01]  /*0ff0*/  @!P5 IMAD.IADD R25, R25, 0x1, -R2.reuse ;  /* 0x000000011919d824 */ /* 0x100fe200078e0a02 */
[----:B------:R-:W-:Y:S01]  /*1000*/  ISETP.GE.AND P5, PT, R10, RZ, PT ;  /* 0x000000ff0a00720c */ /* 0x000fe20003fa6270 */
[--C-:B------:R-:W-:Y:S01]  /*1010*/  @!P4 IMAD.IADD R29, R29, 0x1, -R2.reuse ;  /* 0x000000011d1dc824 */ /* 0x100fe200078e0a02 */
[----:B------:R-:W-:Y:S01]  /*1020*/  ISETP.GT.U32.AND P4, PT, R2, R21, PT ;  /* 0x000000150200720c */ /* 0x000fe20003f84070 */
[----:B------:R-:W-:Y:S01]  /*1030*/  @!P1 IMAD.MOV R25, RZ, RZ, -R25 ;  /* 0x000000ffff199224 */ /* 0x000fe200078e0a19 */
[----:B------:R-:W-:Y:S01]  /*1040*/  ISETP.GE.AND P1, PT, R6, RZ, PT ;  /* 0x000000ff0600720c */ /* 0x000fe20003f26270 */
[----:B------:R-:W-:Y:S01]  /*1050*/  @!P3 IMAD.IADD R35, R35, 0x1, -R2 ;  /* 0x000000012323b824 */ /* 0x000fe200078e0a02 */
[----:B------:R-:W-:Y:S01]  /*1060*/  LOP3.LUT R10, R11, 0x60, RZ, 0xfc, !PT ;  /* 0x000000600b0a7812 */ /* 0x000fe200078efcff */
[----:B------:R-:W-:Y:S01]  /*1070*/  IMAD.HI.U32 R6, R8, R39, RZ ;  /* 0x0000002708067227 */ /* 0x000fe200078e00ff */
[----:B------:R-:W-:-:S02]  /*1080*/  ISETP.GE.AND P0, PT, R16, RZ, PT ;  /* 0x000000ff1000720c */ /* 0x000fc40003f06270 */
[C---:B------:R-:W-:Y:S01]  /*1090*/  ISETP.GT.U32.AND P3, PT, R2.reuse, R35, PT ;  /* 0x000000230200720c */ /* 0x040fe20003f64070 */
[----:B------:R-:W-:Y:S01]  /*10a0*/  IMAD.MOV R6, RZ, RZ, -R6 ;  /* 0x000000ffff067224 */ /* 0x000fe200078e0a06 */
[----:B------:R-:W-:Y:S01]  /*10b0*/  IABS R37, R10 ;  /* 0x0000000a00257213 */ /* 0x000fe20000000000 */
[--C-:B------:R-:W-:Y:S02]  /*10c0*/  @!P6 IMAD.IADD R31, R31, 0x1, -R2.reuse ;  /* 0x000000011f1fe824 */ /* 0x100fe400078e0a02 */
[----:B------:R-:W-:Y:S02]  /*10d0*/  @!P4 IMAD.IADD R21, R21, 0x1, -R2 ;  /* 0x000000011515c824 */ /* 0x000fe400078e0a02 */
[C---:B------:R-:W-:Y:S01]  /*10e0*/  IMAD R39, R2.reuse, R6, R39 ;  /* 0x0000000602277224 */ /* 0x040fe200078e0227 */
[----:B------:R-:W-:Y:S01]  /*10f0*/  ISETP.GT.U32.AND P6, PT, R2, R31, PT ;  /* 0x0000001f0200720c */ /* 0x000fe20003fc4070 */
[----:B------:R-:W-:Y:S01]  /*1100*/  IMAD.HI.U32 R4, R8, R37, RZ ;  /* 0x0000002508047227 */ /* 0x000fe200078e00ff */
[----:B------:R-:W-:-:S02]  /*1110*/  ISETP.GT.U32.AND P4, PT, R2, R21, PT ;  /* 0x000000150200720c */ /* 0x000fc40003f84070 */
[----:B------:R-:W-:Y:S01]  /*1120*/  LOP3.LUT R6, R171, 0x7f, RZ, 0xc0, !PT ;  /* 0x0000007fab067812 */ /* 0x000fe200078ec0ff */
[----:B------:R-:W-:Y:S01]  /*1130*/  @!P3 IMAD.IADD R35, R35, 0x1, -R2 ;  /* 0x000000012323b824 */ /* 0x000fe200078e0a02 */
[----:B------:R-:W-:Y:S01]  /*1140*/  ISETP.GT.U32.AND P3, PT, R2, R39, PT ;  /* 0x000000270200720c */ /* 0x000fe20003f64070 */
[----:B------:R-:W-:Y:S02]  /*1150*/  IMAD.MOV R4, RZ, RZ, -R4 ;  /* 0x000000ffff047224 */ /* 0x000fe400078e0a04 */
[----:B------:R-:W-:Y:S01]  /*1160*/  @!P0 IMAD.MOV R29, RZ, RZ, -R29 ;  /* 0x000000ffff1d8224 */ /* 0x000fe200078e0a1d */
[----:B------:R-:W-:Y:S01]  /*1170*/  ISETP.GE.AND P0, PT, R10, RZ, PT ;  /* 0x000000ff0a00720c */ /* 0x000fe20003f06270 */
[----:B------:R-:W-:Y:S01]  /*1180*/  IMAD R37, R2, R4, R37 ;  /* 0x0000000402257224 */ /* 0x000fe200078e0225 */
[----:B------:R-:W-:Y:S01]  /*1190*/  LOP3.LUT R4, R171, 0x80, RZ, 0xc0, !PT ;  /* 0x00000080ab047812 */ /* 0x000fe200078ec0ff */
[--C-:B------:R-:W-:Y:S01]  /*11a0*/  @!P6 IMAD.IADD R31, R31, 0x1, -R2.reuse ;  /* 0x000000011f1fe824 */ /* 0x100fe200078e0a02 */
[----:B------:R-:W-:Y:S01]  /*11b0*/  LOP3.LUT R10, R11, 0x78, RZ, 0xfc, !PT ;  /* 0x000000780b0a7812 */ /* 0x000fe200078efcff */
[----:B------:R-:W-:Y:S01]  /*11c0*/  @!P4 IMAD.IADD R21, R21, 0x1, -R2 ;  /* 0x000000011515c824 */ /* 0x000fe200078e0a02 */
[----:B------:R-:W-:Y:S01]  /*11d0*/  SHF.R.U32.HI R41, RZ, 0x5, R4 ;  /* 0x00000005ff297819 */ /* 0x000fe20000011604 */
[----:B------:R-:W-:Y:S01]  /*11e0*/  IMAD R239, R3, 0x80, R6 ;  /* 0x0000008003ef7824 */ /* 0x000fe200078e0206 */
[----:B------:R-:W-:Y:S01]  /*11f0*/  LOP3.LUT R4, R11, 0x70, RZ, 0xfc, !PT ;  /* 0x000000700b047812 */ /* 0x000fe200078efcff */
[----:B------:R-:W-:Y:S01]  /*1200*/  @!P3 IMAD.IADD R39, R39, 0x1, -R2 ;  /* 0x000000012727b824 */ /* 0x000fe200078e0a02 */
[----:B------:R-:W-:Y:S01]  /*1210*/  ISETP.GE.AND P6, PT, R12, RZ, PT ;  /* 0x000000ff0c00720c */ /* 0x000fe20003fc6270 */
[----:B------:R-:W-:Y:S01]  /*1220*/  IMAD.MOV.U32 R33, RZ, RZ, R21 ;  /* 0x000000ffff217224 */ /* 0x000fe200078e0015 */
[----:B------:R-:W-:Y:S01]  /*1230*/  IABS R21, R4 ;  /* 0x0000000400157213 */ /* 0x000fe20000000000 */
[----:B------:R-:W-:Y:S01]  /*1240*/  IMAD.HI.U32 R16, R8, R55, RZ ;  /* 0x0000003708107227 */ /* 0x000fe200078e00ff */
[----:B------:R-:W-:-:S02]  /*1250*/  ISETP.GT.U32.AND P3, PT, R2, R39, PT ;  /* 0x000000270200720c */ /* 0x000fc40003f64070 */
[----:B------:R-:W-:Y:S01]  /*1260*/  IABS R43, R10 ;  /* 0x0000000a002b7213 */ /* 0x000fe20000000000 */
[----:B------:R-:W-:Y:S01]  /*1270*/  @!P1 IMAD.MOV R33, RZ, RZ, -R33 ;  /* 0x000000ffff219224 */ /* 0x000fe200078e0a21 */
[----:B------:R-:W-:Y:S01]  /*1280*/  ISETP.GE.AND P1, PT, R10, RZ, PT ;  /* 0x000000ff0a00720c */ /* 0x000fe20003f26270 */
[----:B------:R-:W-:Y:S01]  /*1290*/  IMAD.HI.U32 R10, R8, R21, RZ ;  /* 0x00000015080a7227 */ /* 0x000fe200078e00ff */
[C---:B------:R-:W-:Y:S02]  /*12a0*/  ISETP.GT.U32.AND P4, PT, R2.reuse, R37, PT ;  /* 0x000000250200720c */ /* 0x040fe40003f84070 */
[----:B------:R-:W-:Y:S01]  /*12b0*/  LOP3.LUT R12, R11, 0x80, RZ, 0xfc, !PT ;  /* 0x000000800b0c7812 */ /* 0x000fe200078efcff */
[----:B------:R-:W-:Y:S02]  /*12c0*/  IMAD.MOV R10, RZ, RZ, -R10 ;  /* 0x000000ffff0a7224 */ /* 0x000fe400078e0a0a */
[----:B------:R-:W-:Y:S01]  /*12d0*/  @!P5 IMAD.MOV R31, RZ, RZ, -R31 ;  /* 0x000000ffff1fd224 */ /* 0x000fe200078e0a1f */
[----:B------:R-:W-:Y:S01]  /*12e0*/  IABS R45, R12 ;  /* 0x0000000c002d7213 */ /* 0x000fe20000000000 */
[----:B------:R-:W-:Y:S01]  /*12f0*/  IMAD R3, R2, R10, R21 ;  /* 0x0000000a02037224 */ /* 0x000fe200078e0215 */
[----:B------:R-:W-:Y:S01]  /*1300*/  ISETP.GE.AND P5, PT, R4, RZ, PT ;  /* 0x000000ff0400720c */ /* 0x000fe20003fa6270 */
[----:B------:R-:W-:Y:S01]  /*1310*/  @!P3 IMAD.IADD R39, R39, 0x1, -R2 ;  /* 0x000000012727b824 */ /* 0x000fe200078e0a02 */
[----:B------:R-:W-:Y:S01]  /*1320*/  LOP3.LUT R10, R11, 0x90, RZ, 0xfc, !PT ;  /* 0x000000900b0a7812 */ /* 0x000fe200078efcff */
[----:B------:R-:W-:-:S03]  /*1330*/  IMAD.HI.U32 R14, R8, R45, RZ ;  /* 0x0000002d080e7227 */ /* 0x000fc600078e00ff */
[----:B------:R-:W-:Y:S01]  /*1340*/  IABS R49, R10 ;  /* 0x0000000a00317213 */ /* 0x000fe20000000000 */
[----:B------:R-:W-:Y:S01]  /*1350*/  @!P6 IMAD.MOV R39, RZ, RZ, -R39 ;  /* 0x000000ffff27e224 */ /* 0x000fe200078e0a27 */
[----:B------:R-:W-:Y:S01]  /*1360*/  ISETP.GT.U32.AND P6, PT, R2, R3, PT ;  /* 0x000000030200720c */ /* 0x000fe20003fc4070 */
[----:B------:R-:W-:Y:S01]  /*1370*/  @!P4 IMAD.IADD R37, R37, 0x1, -R2 ;  /* 0x000000012525c824 */ /* 0x000fe200078e0a02 */
[----:B------:R-:W-:Y:S01]  /*1380*/  ISETP.GE.AND P4, PT, R12, RZ, PT ;  /* 0x000000ff0c00720c */ /* 0x000fe20003f86270 */
[----:B------:R-:W-:Y:S01]  /*1390*/  IMAD.HI.U32 R12, R8, R43, RZ ;  /* 0x0000002b080c7227 */ /* 0x000fe200078e00ff */
[----:B------:R-:W-:-:S03]  /*13a0*/  ISETP.GE.AND P3, PT, R10, RZ, PT ;  /* 0x000000ff0a00720c */ /* 0x000fc60003f66270 */
[----:B------:R-:W-:Y:S02]  /*13b0*/  IMAD.MOV R12, RZ, RZ, -R12 ;  /* 0x000000ffff0c7224 */ /* 0x000fe400078e0a0c */
[----:B------:R-:W-:Y:S02]  /*13c0*/  IMAD.MOV R16, RZ, RZ, -R16 ;  /* 0x000000ffff107224 */ /* 0x000fe400078e0a10 */
[C---:B------:R-:W-:Y:S01]  /*13d0*/  IMAD R21, R2.reuse, R12, R43 ;  /* 0x0000000c02157224 */ /* 0x040fe200078e022b */
[----:B------:R-:W-:Y:S01]  /*13e0*/  LOP3.LUT R12, R11, 0x98, RZ, 0xfc, !PT ;  /* 0x000000980b0c7812 */ /* 0x000fe200078efcff */
[----:B------:R-:W-:Y:S02]  /*13f0*/  @!P6 IMAD.IADD R3, R3, 0x1, -R2 ;  /* 0x000000010303e824 */ /* 0x000fe400078e0a02 */
[----:B------:R-:W-:Y:S01]  /*1400*/  @!P2 IMAD.MOV R35, RZ, RZ, -R35 ;  /* 0x000000ffff23a224 */ /* 0x000fe200078e0a23 */
[C---:B------:R-:W-:Y:S01]  /*1410*/  ISETP.GT.U32.AND P2, PT, R2.reuse, R37, PT ;  /* 0x000000250200720c */ /* 0x040fe20003f44070 */
[----:B------:R-:W-:Y:S01]  /*1420*/  IMAD.MOV R14, RZ, RZ, -R14 ;  /* 0x000000ffff0e7224 */ /* 0x000fe200078e0a0e */
[C---:B------:R-:W-:Y:S01]  /*1430*/  ISETP.GT.U32.AND P6, PT, R2.reuse, R3, PT ;  /* 0x000000030200720c */ /* 0x040fe20003fc4070 */
[----:B------:R-:W-:Y:S01]  /*1440*/  IMAD R55, R2, R16, R55 ;  /* 0x0000001002377224 */ /* 0x000fe200078e0237 */
[C---:B------:R-:W-:Y:S01]  /*1450*/  LOP3.LUT R16, R11.reuse, 0xb0, RZ, 0xfc, !PT ;  /* 0x000000b00b107812 */ /* 0x040fe200078efcff */
[----:B------:R-:W-:Y:S01]  /*1460*/  IMAD R4, R6, 0x80, R41 ;  /* 0x0000008006047824 */ /* 0x000fe200078e0229 */
[----:B------:R-:W-:Y:S01]  /*1470*/  LOP3.LUT R6, R11, 0x88, RZ, 0xfc, !PT ;  /* 0x000000880b067812 */ /* 0x000fe200078efcff */
[----:B------:R-:W-:Y:S01]  /*1480*/  IMAD R45, R2, R14, R45 ;  /* 0x0000000e022d7224 */ /* 0x000fe200078e022d */
[----:B------:R-:W-:Y:S01]  /*1490*/  IABS R43, R16 ;  /* 0x00000010002b7213 */ /* 0x000fe20000000000 */
[----:B------:R-:W-:Y:S01]  /*14a0*/  IMAD.HI.U32 R10, R8, R49, RZ ;  /* 0x00000031080a7227 */ /* 0x000fe200078e00ff */
[----:B------:R-:W-:-:S02]  /*14b0*/  IABS R47, R6 ;  /* 0x00000006002f7213 */ /* 0x000fc40000000000 */
[----:B------:R-:W-:Y:S01]  /*14c0*/  IABS R51, R12 ;  /* 0x0000000c00337213 */ /* 0x000fe20000000000 */
[--C-:B------:R-:W-:Y:S01]  /*14d0*/  @!P2 IMAD.IADD R37, R37, 0x1, -R2.reuse ;  /* 0x000000012525a824 */ /* 0x100fe200078e0a02 */
[----:B------:R-:W-:Y:S01]  /*14e0*/  ISETP.GE.AND P2, PT, R6, RZ, PT ;  /* 0x000000ff0600720c */ /* 0x000fe20003f46270 */
[----:B------:R-:W-:Y:S01]  /*14f0*/  @!P6 IMAD.IADD R3, R3, 0x1, -R2 ;  /* 0x000000010303e824 */ /* 0x000fe200078e0a02 */
[----:B------:R-:W-:Y:S01]  /*1500*/  ISETP.GT.U32.AND P6, PT, R2, R21, PT ;  /* 0x000000150200720c */ /* 0x000fe20003fc4070 */
[----:B------:R-:W-:-:S04]  /*1510*/  IMAD.HI.U32 R6, R8, R47, RZ ;  /* 0x0000002f08067227 */ /* 0x000fc800078e00ff */
[----:B------:R-:W-:Y:S02]  /*1520*/  IMAD.MOV.U32 R41, RZ, RZ, R3 ;  /* 0x000000ffff297224 */ /* 0x000fe400078e0003 */
[----:B------:R-:W-:-:S04]  /*1530*/  IMAD.HI.U32 R3, R8, R43, RZ ;  /* 0x0000002b08037227 */ /* 0x000fc800078e00ff */
[----:B------:R-:W-:Y:S01]  /*1540*/  @!P5 IMAD.MOV R41, RZ, RZ, -R41 ;  /* 0x000000ffff29d224 */ /* 0x000fe200078e0a29 */
[C---:B------:R-:W-:Y:S01]  /*1550*/  ISETP.GT.U32.AND P5, PT, R2.reuse, R45, PT ;  /* 0x0000002d0200720c */ /* 0x040fe20003fa4070 */
[----:B------:R-:W-:Y:S02]  /*1560*/  @!P6 IMAD.IADD R21, R21, 0x1, -R2 ;  /* 0x000000011515e824 */ /* 0x000fe400078e0a02 */
[----:B------:R-:W-:Y:S02]  /*1570*/  IMAD.MOV R3, RZ, RZ, -R3 ;  /* 0x000000ffff037224 */ /* 0x000fe400078e0a03 */
[----:B------:R-:W-:Y:S01]  /*1580*/  IMAD.MOV R10, RZ, RZ, -R10 ;  /* 0x000000ffff0a7224 */ /* 0x000fe200078e0a0a */
[C---:B------:R-:W-:Y:S01]  /*1590*/  ISETP.GT.U32.AND P6, PT, R2.reuse, R21, PT ;  /* 0x000000150200720c */ /* 0x040fe20003fc4070 */
[----:B------:R-:W-:Y:S02]  /*15a0*/  IMAD.MOV R6, RZ, RZ, -R6 ;  /* 0x000000ffff067224 */ /* 0x000fe400078e0a06 */
[----:B------:R-:W-:-:S02]  /*15b0*/  IMAD R3, R2, R3, R43 ;  /* 0x0000000302037224 */ /* 0x000fc400078e022b */
[C---:B------:R-:W-:Y:S02]  /*15c0*/  IMAD R49, R2.reuse, R10, R49 ;  /* 0x0000000a02317224 */ /* 0x040fe400078e0231 */
[----:B------:R-:W-:Y:S02]  /*15d0*/  IMAD R47, R2, R6, R47 ;  /* 0x00000006022f7224 */ /* 0x000fe400078e022f */
[----:B------:R-:W-:Y:S02]  /*15e0*/  @!P5 IMAD.IADD R45, R45, 0x1, -R2 ;  /* 0x000000012d2dd824 */ /* 0x000fe400078e0a02 */
[----:B------:R-:W-:-:S03]  /*15f0*/  IMAD.HI.U32 R14, R8, R53, RZ ;  /* 0x00000035080e7227 */ /* 0x000fc600078e00ff */
[C---:B------:R-:W-:Y:S01]  /*1600*/  ISETP.GT.U32.AND P5, PT, R2.reuse, R45, PT ;  /* 0x0000002d0200720c */ /* 0x040fe20003fa4070 */
[----:B------:R-:W-:Y:S01]  /*1610*/  @!P6 IMAD.IADD R21, R21, 0x1, -R2 ;  /* 0x000000011515e824 */ /* 0x000fe200078e0a02 */
[----:B------:R-:W-:Y:S01]  /*1620*/  ISETP.GT.U32.AND P6, PT, R2, R47, PT ;  /* 0x0000002f0200720c */ /* 0x000fe20003fc4070 */
[----:B------:R-:W-:Y:S01]  /*1630*/  @!P0 IMAD.MOV R37, RZ, RZ, -R37 ;  /* 0x000000ffff258224 */ /* 0x000fe200078e0a25 */
[----:B------:R-:W-:Y:S01]  /*1640*/  ISETP.GE.AND P0, PT, R12, RZ, PT ;  /* 0x000000ff0c00720c */ /* 0x000fe20003f06270 */
[----:B------:R-:W-:Y:S01]  /*1650*/  IMAD.MOV.U32 R43, RZ, RZ, R21 ;  /* 0x000000ffff2b7224 */ /* 0x000fe200078e0015 */
[----:B------:R-:W-:Y:S01]  /*1660*/  IABS R21, R30 ;  /* 0x0000001e00157213 */ /* 0x000fe20000000000 */
[----:B------:R-:W-:Y:S02]  /*1670*/  IMAD.MOV R14, RZ, RZ, -R14 ;  /* 0x000000ffff0e7224 */ /* 0x000fe400078e0a0e */
[----:B------:R-:W-:Y:S01]  /*1680*/  @!P1 IMAD.MOV R43, RZ, RZ, -R43 ;  /* 0x000000ffff2b9224 */ /* 0x000fe200078e0a2b */
[----:B------:R-:W-:Y:S01]  /*1690*/  ISETP.GT.U32.AND P1, PT, R2, R49, PT ;  /* 0x000000310200720c */ /* 0x000fe20003f24070 */
[----:B------:R-:W-:-:S04]  /*16a0*/  IMAD.HI.U32 R12, R8, R51, RZ ;  /* 0x00000033080c7227 */ /* 0x000fc800078e00ff */
[--C-:B------:R-:W-:Y:S02]  /*16b0*/  @!P5 IMAD.IADD R45, R45, 0x1, -R2.reuse ;  /* 0x000000012d2dd824 */ /* 0x100fe400078e0a02 */
[--C-:B------:R-:W-:Y:S02]  /*16c0*/  @!P6 IMAD.IADD R47, R47, 0x1, -R2.reuse ;  /* 0x000000012f2fe824 */ /* 0x100fe400078e0a02 */
[C---:B------:R-:W-:Y:S02]  /*16d0*/  IMAD R53, R2.reuse, R14, R53 ;  /* 0x0000000e02357224 */ /* 0x040fe400078e0235 */
[----:B------:R-:W-:Y:S01]  /*16e0*/  @!P4 IMAD.MOV R45, RZ, RZ, -R45 ;  /* 0x000000ffff2dc224 */ /* 0x000fe200078e0a2d */
[C---:B------:R-:W-:Y:S01]  /*16f0*/  ISETP.GT.U32.AND P4, PT, R2.reuse, R47, PT ;  /* 0x0000002f0200720c */ /* 0x040fe20003f84070 */
[----:B------:R-:W-:Y:S01]  /*1700*/  @!P1 IMAD.IADD R49, R49, 0x1, -R2 ;  /* 0x0000000131319824 */ /* 0x000fe200078e0a02 */
[----:B------:R-:W-:Y:S01]  /*1710*/  ISETP.GT.U32.AND P6, PT, R2, R53, PT ;  /* 0x000000350200720c */ /* 0x000fe20003fc4070 */
[----:B------:R-:W-:-:S02]  /*1720*/  IMAD.MOV R12, RZ, RZ, -R12 ;  /* 0x000000ffff0c7224 */ /* 0x000fc400078e0a0c */
[----:B------:R-:W-:Y:S01]  /*1730*/  IMAD.HI.U32 R10, R8, R59, RZ ;  /* 0x0000003b080a7227 */ /* 0x000fe200078e00ff */
[----:B------:R-:W-:-:S03]  /*1740*/  ISETP.GT.U32.AND P1, PT, R2, R49, PT ;  /* 0x000000310200720c */ /* 0x000fc60003f24070 */
[----:B------:R-:W-:Y:S02]  /*1750*/  IMAD R51, R2, R12, R51 ;  /* 0x0000000c02337224 */ /* 0x000fe400078e0233 */
[----:B------:R-:W-:-:S03]  /*1760*/  IMAD.HI.U32 R6, R8, R57, RZ ;  /* 0x0000003908067227 */ /* 0x000fc600078e00ff */
[----:B------:R-:W-:Y:S01]  /*1770*/  ISETP.GT.U32.AND P5, PT, R2, R51, PT ;  /* 0x000000330200720c */ /* 0x000fe20003fa4070 */
[----:B------:R-:W-:Y:S02]  /*1780*/  IMAD.MOV R14, RZ, RZ, -R10 ;  /* 0x000000ffff0e7224 */ /* 0x000fe400078e0a0a */
[----:B------:R-:W-:-:S04]  /*1790*/  IMAD.HI.U32 R10, R8, R63, RZ ;  /* 0x0000003f080a7227 */ /* 0x000fc800078e00ff */
[--C-:B------:R-:W-:Y:S01]  /*17a0*/  @!P1 IMAD.IADD R49, R49, 0x1, -R2.reuse ;  /* 0x0000000131319824 */ /* 0x100fe200078e0a02 */
[C---:B------:R-:W-:Y:S01]  /*17b0*/  ISETP.GT.U32.AND P1, PT, R2.reuse, R3, PT ;  /* 0x000000030200720c */ /* 0x040fe20003f24070 */
[----:B------:R-:W-:Y:S01]  /*17c0*/  @!P4 IMAD.IADD R47, R47, 0x1, -R2 ;  /* 0x000000012f2fc824 */ /* 0x000fe200078e0a02 */
[----:B------:R-:W-:Y:S01]  /*17d0*/  ISETP.GT.U32.AND P4, PT, R2, R55, PT ;  /* 0x000000370200720c */ /* 0x000fe20003f84070 */
[----:B------:R-:W-:Y:S02]  /*17e0*/  IMAD.MOV R12, RZ, RZ, -R6 ;  /* 0x000000ffff0c7224 */ /* 0x000fe400078e0a06 */
[----:B------:R-:W-:-:S04]  /*17f0*/  IMAD.HI.U32 R6, R8, R61, RZ ;  /* 0x0000003d08067227 */ /* 0x000fc800078e00ff */
[----:B------:R-:W-:Y:S02]  /*1800*/  IMAD.MOV R10, RZ, RZ, -R10 ;  /* 0x000000ffff0a7224 */ /* 0x000fe400078e0a0a */
[----:B------:R-:W-:Y:S02]  /*1810*/  @!P6 IMAD.IADD R53, R53, 0x1, -R2 ;  /* 0x000000013535e824 */ /* 0x000fe400078e0a02 */
[C---:B------:R-:W-:Y:S01]  /*1820*/  IMAD R59, R2.reuse, R14, R59 ;  /* 0x0000000e023b7224 */ /* 0x040fe200078e023b */
[----:B------:R-:W-:Y:S01]  /*1830*/  LOP3.LUT R14, R11, 0xd8, RZ, 0xfc, !PT ;  /* 0x000000d80b0e7812 */ /* 0x000fe200078efcff */
[----:B------:R-:W-:Y:S01]  /*1840*/  IMAD.MOV R6, RZ, RZ, -R6 ;  /* 0x000000ffff067224 */ /* 0x000fe200078e0a06 */
[C---:B------:R-:W-:Y:S01]  /*1850*/  ISETP.GT.U32.AND P6, PT, R2.reuse, R53, PT ;  /* 0x000000350200720c */ /* 0x040fe20003fc4070 */
[C---:B------:R-:W-:Y:S01]  /*1860*/  IMAD R63, R2.reuse, R10, R63 ;  /* 0x0000000a023f7224 */ /* 0x040fe200078e023f */
[----:B------:R-:W-:Y:S01]  /*1870*/  IABS R65, R14 ;  /* 0x0000000e00417213 */ /* 0x000fe20000000000 */
[----:B------:R-:W-:-:S02]  /*1880*/  IMAD R61, R2, R6, R61 ;  /* 0x00000006023d7224 */ /* 0x000fc400078e023d */
[--C-:B------:R-:W-:Y:S02]  /*1890*/  @!P5 IMAD.IADD R51, R51, 0x1, -R2.reuse ;  /* 0x000000013333d824 */ /* 0x100fe400078e0a02 */
[--C-:B------:R-:W-:Y:S01]  /*18a0*/  @!P1 IMAD.IADD R3, R3, 0x1, -R2.reuse ;  /* 0x0000000103039824 */ /* 0x100fe200078e0a02 */
[C---:B------:R-:W-:Y:S01]  /*18b0*/  ISETP.GT.U32.AND P1, PT, R2.reuse, R63, PT ;  /* 0x0000003f0200720c */ /* 0x040fe20003f24070 */
[----:B------:R-:W-:Y:S01]  /*18c0*/  @!P4 IMAD.IADD R55, R55, 0x1, -R2 ;  /* 0x000000013737c824 */ /* 0x000fe200078e0a02 */
[----:B------:R-:W-:Y:S01]  /*18d0*/  ISETP.GT.U32.AND P5, PT, R2, R51, PT ;  /* 0x000000330200720c */ /* 0x000fe20003fa4070 */
[----:B------:R-:W-:Y:S01]  /*18e0*/  IMAD.HI.U32 R6, R8, R65, RZ ;  /* 0x0000004108067227 */ /* 0x000fe200078e00ff */
[----:B------:R-:W-:-:S03]  /*18f0*/  ISETP.GT.U32.AND P4, PT, R2, R61, PT ;  /* 0x0000003d0200720c */ /* 0x000fc60003f84070 */
[----:B------:R-:W-:Y:S02]  /*1900*/  IMAD.MOV R6, RZ, RZ, -R6 ;  /* 0x000000ffff067224 */ /* 0x000fe400078e0a06 */
[----:B------:R-:W-:Y:S01]  /*1910*/  @!P6 IMAD.IADD R53, R53, 0x1, -R2 ;  /* 0x000000013535e824 */ /* 0x000fe200078e0a02 */
[C---:B------:R-:W-:Y:S01]  /*1920*/  ISETP.GT.U32.AND P6, PT, R2.reuse, R59, PT ;  /* 0x0000003b0200720c */ /* 0x040fe20003fc4070 */
[----:B------:R-:W-:Y:S01]  /*1930*/  @!P2 IMAD.MOV R47, RZ, RZ, -R47 ;  /* 0x000000ffff2fa224 */ /* 0x000fe200078e0a2f */
[C---:B------:R-:W-:Y:S01]  /*1940*/  ISETP.GT.U32.AND P2, PT, R2.reuse, R3, PT ;  /* 0x000000030200720c */ /* 0x040fe20003f44070 */
[C---:B------:R-:W-:Y:S01]  /*1950*/  IMAD R57, R2.reuse, R12, R57 ;  /* 0x0000000c02397224 */ /* 0x040fe200078e0239 */
[----:B------:R-:W-:Y:S01]  /*1960*/  LOP3.LUT R12, R11, 0xf0, RZ, 0xfc, !PT ;  /* 0x000000f00b0c7812 */ /* 0x000fe200078efcff */
[----:B------:R-:W-:Y:S02]  /*1970*/  IMAD R65, R2, R6, R65 ;  /* 0x0000000602417224 */ /* 0x000fe400078e0241 */
[----:B------:R-:W-:Y:S01]  /*1980*/  IMAD.HI.U32 R6, R8, R21, RZ ;  /* 0x0000001508067227 */ /* 0x000fe200078e00ff */
[----:B------:R-:W-:-:S03]  /*1990*/  IABS R69, R12 ;  /* 0x0000000c00457213 */ /* 0x000fc60000000000 */
[--C-:B------:R-:W-:Y:S02]  /*19a0*/  @!P1 IMAD.IADD R63, R63, 0x1, -R2.reuse ;  /* 0x000000013f3f9824 */ /* 0x100fe400078e0a02 */
[--C-:B------:R-:W-:Y:S01]  /*19b0*/  @!P5 IMAD.IADD R51, R51, 0x1, -R2.reuse ;  /* 0x000000013333d824 */ /* 0x100fe200078e0a02 */
[C---:B------:R-:W-:Y:S01]  /*19c0*/  ISETP.GT.U32.AND P5, PT, R2.reuse, R57, PT ;  /* 0x000000390200720c */ /* 0x040fe20003fa4070 */
[----:B------:R-:W-:Y:S02]  /*19d0*/  @!P4 IMAD.IADD R61, R61, 0x1, -R2 ;  /* 0x000000013d3dc824 */ /* 0x000fe400078e0a02 */
[----:B------:R-:W-:Y:S02]  /*19e0*/  IMAD.MOV R6, RZ, RZ, -R6 ;  /* 0x000000ffff067224 */ /* 0x000fe400078e0a06 */
[----:B------:R-:W-:Y:S01]  /*19f0*/  @!P3 IMAD.MOV R49, RZ, RZ, -R49 ;  /* 0x000000ffff31b224 */ /* 0x000fe200078e0a31 */
[----:B------:R-:W-:Y:S01]  /*1a00*/  ISETP.GT.U32.AND P3, PT, R2, R63, PT ;  /* 0x0000003f0200720c */ /* 0x000fe20003f64070 */
[----:B------:R-:W-:Y:S01]  /*1a10*/  IMAD.HI.U32 R10, R8, R67, RZ ;  /* 0x00000043080a7227 */ /* 0x000fe200078e00ff */
[----:B------:R-:W-:-:S03]  /*1a20*/  ISETP.GT.U32.AND P1, PT, R2, R61, PT ;  /* 0x0000003d0200720c */ /* 0x000fc60003f24070 */
[----:B------:R-:W-:Y:S01]  /*1a30*/  IMAD R11, R2, R6, R21 ;  /* 0x00000006020b7224 */ /* 0x000fe200078e0215 */
[----:B------:R-:W-:Y:S01]  /*1a40*/  IABS R6, R239 ;  /* 0x000000ef00067213 */ /* 0x000fe20000000000 */
[----:B------:R-:W-:-:S04]  /*1a50*/  IMAD.HI.U32 R8, R8, R69, RZ ;  /* 0x0000004508087227 */ /* 0x000fc800078e00ff */
[--C-:B------:R-:W-:Y:S02]  /*1a60*/  @!P6 IMAD.IADD R59, R59, 0x1, -R2.reuse ;  /* 0x000000013b3be824 */ /* 0x100fe400078e0a02 */
[----:B------:R-:W-:Y:S01]  /*1a70*/  @!P2 IMAD.IADD R3, R3, 0x1, -R2 ;  /* 0x000000010303a824 */ /* 0x000fe200078e0a02 */
[C---:B------:R-:W-:Y:S01]  /*1a80*/  ISETP.GT.U32.AND P2, PT, R2.reuse, R11, PT ;  /* 0x0000000b0200720c */ /* 0x040fe20003f44070 */
[----:B------:R-:W-:Y:S01]  /*1a90*/  IMAD.MOV R8, RZ, RZ, -R8 ;  /* 0x000000ffff087224 */ /* 0x000fe200078e0a08 */
[C---:B------:R-:W-:Y:S01]  /*1aa0*/  ISETP.GT.U32.AND P4, PT, R2.reuse, R59, PT ;  /* 0x0000003b0200720c */ /* 0x040fe20003f84070 */
[--C-:B------:R-:W-:Y:S01]  /*1ab0*/  @!P5 IMAD.IADD R57, R57, 0x1, -R2.reuse ;  /* 0x000000013939d824 */ /* 0x100fe200078e0a02 */
[C---:B------:R-:W-:Y:S01]  /*1ac0*/  ISETP.GT.U32.AND P5, PT, R2.reuse, R55, PT ;  /* 0x000000370200720c */ /* 0x040fe20003fa4070 */
[----:B------:R-:W-:Y:S02]  /*1ad0*/  IMAD R69, R2, R8, R69 ;  /* 0x0000000802457224 */ /* 0x000fe400078e0245 */
[----:B------:R-:W-:Y:S01]  /*1ae0*/  @!P3 IMAD.IADD R63, R63, 0x1, -R2 ;  /* 0x000000013f3fb824 */ /* 0x000fe200078e0a02 */
[----:B------:R-:W-:Y:S01]  /*1af0*/  ISETP.GE.AND P3, PT, R20, RZ, PT ;  /* 0x000000ff1400720c */ /* 0x000fe20003f66270 */
[----:B------:R-:W-:Y:S01]  /*1b00*/  IMAD.MOV R10, RZ, RZ, -R10 ;  /* 0x000000ffff0a7224 */ /* 0x000fe200078e0a0a */
[----:B------:R-:W1:Y:S01]  /*1b10*/  LDC.64 R20, c[0x0][0x238] ;  /* 0x00008e00ff147b82 */ /* 0x000e620000000a00 */
[----:B------:R-:W-:Y:S01]  /*1b20*/  @!P1 IMAD.IADD R61, R61, 0x1, -R2 ;  /* 0x000000013d3d9824 */ /* 0x000fe200078e0a02 */
[C---:B------:R-:W-:Y:S01]  /*1b30*/  ISETP.GT.U32.AND P6, PT, R2.reuse, R57, PT ;  /* 0x000000390200720c */ /* 0x040fe20003fc4070 */
[C---:B------:R-:W-:Y:S01]  /*1b40*/  IMAD R67, R2.reuse, R10, R67 ;  /* 0x0000000a02437224 */ /* 0x040fe200078e0243 */
[----:B------:R-:W-:Y:S01]  /*1b50*/  ISETP.GT.U32.AND P1, PT, R2, R69, PT ;  /* 0x000000450200720c */ /* 0x000fe20003f24070 */
[----:B------:R-:W-:-:S04]  /*1b60*/  IMAD.HI.U32 R7, R7, R6, RZ ;  /* 0x0000000607077227 */ /* 0x000fc800078e00ff */
[--C-:B------:R-:W-:Y:S01]  /*1b70*/  @!P2 IMAD.IADD R11, R11, 0x1, -R2.reuse ;  /* 0x000000010b0ba824 */ /* 0x100fe200078e0a02 */
[----:B------:R-:W-:Y:S01]  /*1b80*/  ISETP.GE.AND P2, PT, R22, RZ, PT ;  /* 0x000000ff1600720c */ /* 0x000fe20003f46270 */
[--C-:B------:R-:W-:Y:S01]  /*1b90*/  @!P4 IMAD.IADD R59, R59, 0x1, -R2.reuse ;  /* 0x000000013b3bc824 */ /* 0x100fe200078e0a02 */
[C---:B------:R-:W-:Y:S01]  /*1ba0*/  ISETP.GT.U32.AND P4, PT, R2.reuse, R67, PT ;  /* 0x000000430200720c */ /* 0x040fe20003f84070 */
[----:B------:R-:W-:Y:S02]  /*1bb0*/  IMAD.MOV R7, RZ, RZ, -R7 ;  /* 0x000000ffff077224 */ /* 0x000fe400078e0a07 */
[----:B------:R-:W-:Y:S01]  /*1bc0*/  @!P5 IMAD.IADD R55, R55, 0x1, -R2 ;  /* 0x000000013737d824 */ /* 0x000fe200078e0a02 */
[----:B------:R-:W-:Y:S01]  /*1bd0*/  ISETP.GT.U32.AND P5, PT, R2, R65, PT ;  /* 0x000000410200720c */ /* 0x000fe20003fa4070 */
[----:B------:R-:W-:Y:S02]  /*1be0*/  IMAD R6, R5, R7, R6 ;  /* 0x0000000705067224 */ /* 0x000fe400078e0206 */
[--C-:B------:R-:W-:Y:S01]  /*1bf0*/  @!P6 IMAD.IADD R57, R57, 0x1, -R2.reuse ;  /* 0x000000013939e824 */ /* 0x100fe200078e0a02 */
[----:B------:R-:W-:Y:S01]  /*1c00*/  ISETP.GE.AND P6, PT, R18, RZ, PT ;  /* 0x000000ff1200720c */ /* 0x000fe20003fc6270 */
[--C-:B------:R-:W-:Y:S01]  /*1c10*/  @!P1 IMAD.IADD R69, R69, 0x1, -R2.reuse ;  /* 0x0000000145459824 */ /* 0x100fe200078e0a02 */
[C---:B------:R-:W-:Y:S01]  /*1c20*/  ISETP.GT.U32.AND P1, PT, R2.reuse, R11, PT ;  /* 0x0000000b0200720c */ /* 0x040fe20003f24070 */
[----:B------:R-:W-:Y:S01]  /*1c30*/  IMAD.MOV.U32 R7, RZ, RZ, R3 ;  /* 0x000000ffff077224 */ /* 0x000fe200078e0003 */
[----:B------:R-:W-:Y:S01]  /*1c40*/  SHF.R.U32.HI R3, RZ, 0x7, R171 ;  /* 0x00000007ff037819 */ /* 0x000fe200000116ab */
[----:B------:R-:W-:Y:S01]  /*1c50*/  @!P3 IMAD.MOV R55, RZ, RZ, -R55 ;  /* 0x000000ffff37b224 */ /* 0x000fe200078e0a37 */
[----:B------:R-:W-:Y:S01]  /*1c60*/  ISETP.GT.U32.AND P3, PT, R2, R69, PT ;  /* 0x000000450200720c */ /* 0x000fe20003f64070 */
[----:B------:R-:W-:Y:S01]  /*1c70*/  @!P2 IMAD.MOV R57, RZ, RZ, -R57 ;  /* 0x000000ffff39a224 */ /* 0x000fe200078e0a39 */
[----:B------:R-:W-:Y:S01]  /*1c80*/  SGXT.U32 R3, R3, 0x1 ;  /* 0x000000010303781a */ /* 0x000fe20000000000 */
[--C-:B------:R-:W-:Y:S01]  /*1c90*/  @!P4 IMAD.IADD R67, R67, 0x1, -R2.reuse ;  /* 0x000000014343c824 */ /* 0x100fe200078e0a02 */
[----:B------:R-:W-:Y:S01]  /*1ca0*/  ISETP.GE.AND P2, PT, R26, RZ, PT ;  /* 0x000000ff1a00720c */ /* 0x000fe20003f46270 */
[--C-:B------:R-:W-:Y:S01]  /*1cb0*/  @!P5 IMAD.IADD R65, R65, 0x1, -R2.reuse ;  /* 0x000000014141d824 */ /* 0x100fe200078e0a02 */
[----:B------:R-:W-:Y:S01]  /*1cc0*/  ISETP.GT.U32.AND P4, PT, R5, R6, PT ;  /* 0x000000060500720c */ /* 0x000fe20003f84070 */
[C---:B-1----:R-:W-:Y:S01]  /*1cd0*/  IMAD R213, R3.reuse, R20, RZ ;  /* 0x0000001403d57224 */ /* 0x042fe200078e02ff */
[----:B------:R-:W-:Y:S01]  /*1ce0*/  ISETP.GE.AND P5, PT, R16, RZ, PT ;  /* 0x000000ff1000720c */ /* 0x000fe20003fa6270 */
[----:B------:R-:W-:Y:S01]  /*1cf0*/  @!P6 IMAD.MOV R53, RZ, RZ, -R53 ;  /* 0x000000ffff35e224 */ /* 0x000fe200078e0a35 */
[----:B------:R-:W-:Y:S01]  /*1d00*/  ISETP.GT.U32.AND P6, PT, R2, R67, PT ;  /* 0x000000430200720c */ /* 0x000fe20003fc4070 */
[----:B------:R-:W-:Y:S01]  /*1d10*/  IMAD R210, R20, 0x2, R213 ;  /* 0x0000000214d27824 */ /* 0x000fe200078e02d5 */
[----:B------:R-:W-:Y:S01]  /*1d20*/  LOP3.LUT R176, R3, 0x2, RZ, 0xfc, !PT ;  /* 0x0000000203b07812 */ /* 0x000fe200078efcff */
[----:B------:R-:W-:Y:S01]  /*1d30*/  @!P3 IMAD.IADD R69, R69, 0x1, -R2 ;  /* 0x000000014545b824 */ /* 0x000fe200078e0a02 */
[----:B------:R-:W-:Y:S01]  /*1d40*/  ISETP.GE.AND P3, PT, R32, RZ, PT ;  /* 0x000000ff2000720c */ /* 0x000fe20003f66270 */
[----:B------:R-:W-:Y:S01]  /*1d50*/  IMAD R212, R20, 0x2, R210 ;  /* 0x0000000214d47824 */ /* 0x000fe200078e02d2 */
[C---:B------:R-:W-:Y:S01]  /*1d60*/  LOP3.LUT R173, R3.reuse, 0x8, RZ, 0xfc, !PT ;  /* 0x0000000803ad7812 */ /* 0x040fe200078efcff */
[----:B------:R-:W-:Y:S01]  /*1d70*/  @!P2 IMAD.MOV R61, RZ, RZ, -R61 ;  /* 0x000000ffff3da224 */ /* 0x000fe200078e0a3d */
[----:B------:R-:W-:Y:S01]  /*1d80*/  ISETP.GE.AND P2, PT, R12, RZ, PT ;  /* 0x000000ff0c00720c */ /* 0x000fe20003f46270 */
[----:B------:R-:W-:Y:S01]  /*1d90*/  @!P4 IMAD.IADD R6, R6, 0x1, -R5 ;  /* 0x000000010606c824 */ /* 0x000fe200078e0a05 */
[----:B------:R-:W-:Y:S01]  /*1da0*/  ISETP.GE.AND P4, PT, R24, RZ, PT ;  /* 0x000000ff1800720c */ /* 0x000fe20003f86270 */
[----:B------:R-:W-:Y:S01]  /*1db0*/  IMAD R209, R20, 0x2, R212 ;  /* 0x0000000214d17824 */ /* 0x000fe200078e02d4 */
[----:B------:R-:W-:Y:S01]  /*1dc0*/  LOP3.LUT R175, R3, 0x4, RZ, 0xfc, !PT ;  /* 0x0000000403af7812 */ /* 0x000fe200078efcff */
[----:B------:R-:W-:Y:S01]  /*1dd0*/  @!P0 IMAD.MOV R51, RZ, RZ, -R51 ;  /* 0x000000ffff338224 */ /* 0x000fe200078e0a33 */
[----:B------:R-:W-:Y:S01]  /*1de0*/  ISETP.GT.U32.AND P0, PT, R2, R65, PT ;  /* 0x000000410200720c */ /* 0x000fe20003f04070 */
[----:B------:R-:W-:Y:S01]  /*1df0*/  @!P5 IMAD.MOV R7, RZ, RZ, -R7 ;  /* 0x000000ffff07d224 */ /* 0x000fe200078e0a07 */
[----:B------:R-:W-:Y:S01]  /*1e00*/  ISETP.GT.U32.AND P5, PT, R5, R6, PT ;  /* 0x000000060500720c */ /* 0x000fe20003fa4070 */
[----:B------:R-:W-:Y:S01]  /*1e10*/  IMAD R211, R20, 0x2, R209 ;  /* 0x0000000214d37824 */ /* 0x000fe200078e02d1 */
[----:B------:R-:W-:Y:S01]  /*1e20*/  LOP3.LUT R174, R3, 0x6, RZ, 0xfc, !PT ;  /* 0x0000000603ae7812 */ /* 0x000fe200078efcff */
[--C-:B------:R-:W-:Y:S01]  /*1e30*/  @!P6 IMAD.IADD R67, R67, 0x1, -R2.reuse ;  /* 0x000000014343e824 */ /* 0x100fe200078e0a02 */
[----:B------:R-:W-:Y:S01]  /*1e40*/  ISETP.GE.AND P6, PT, R30, RZ, PT ;  /* 0x000000ff1e00720c */ /* 0x000fe20003fc6270 */
[----:B------:R-:W-:Y:S01]  /*1e50*/  IMAD R229, R20, 0x2, R211 ;  /* 0x0000000214e57824 */ /* 0x000fe200078e02d3 */
[----:B------:R-:W-:Y:S01]  /*1e60*/  LOP3.LUT R172, R3, 0xa, RZ, 0xfc, !PT ;  /* 0x0000000a03ac7812 */ /* 0x000fe200078efcff */
[----:B------:R-:W-:Y:S01]  /*1e70*/  @!P3 IMAD.MOV R67, RZ, RZ, -R67 ;  /* 0x000000ffff43b224 */ /* 0x000fe200078e0a43 */
[----:B------:R-:W-:Y:S01]  /*1e80*/  ISETP.GE.AND P3, PT, R239, RZ, PT ;  /* 0x000000ffef00720c */ /* 0x000fe20003f66270 */
[----:B------:R-:W-:Y:S01]  /*1e90*/  @!P2 IMAD.MOV R69, RZ, RZ, -R69 ;  /* 0x000000ffff45a224 */ /* 0x000fe200078e0a45 */
[----:B------:R-:W-:Y:S01]  /*1ea0*/  ISETP.NE.AND P2, PT, R240, RZ, PT ;  /* 0x000000fff000720c */ /* 0x000fe20003f45270 */
[----:B------:R-:W-:Y:S01]  /*1eb0*/  IMAD R228, R20, 0x2, R229 ;  /* 0x0000000214e47824 */ /* 0x000fe200078e02e5 */
[----:B------:R-:W-:Y:S01]  /*1ec0*/  LOP3.LUT R252, R3, 0xc, RZ, 0xfc, !PT ;  /* 0x0000000c03fc7812 */ /* 0x000fe200078efcff */
[----:B------:R-:W-:Y:S01]  /*1ed0*/  @!P0 IMAD.IADD R65, R65, 0x1, -R2 ;  /* 0x0000000141418824 */ /* 0x000fe200078e0a02 */
[----:B------:R-:W-:Y:S01]  /*1ee0*/  ISETP.GE.AND P0, PT, R28, RZ, PT ;  /* 0x000000ff1c00720c */ /* 0x000fe20003f06270 */
[----:B------:R-:W-:Y:S01]  /*1ef0*/  IMAD R227, R20, 0x2, R228 ;  /* 0x0000000214e37824 */ /* 0x000fe200078e02e4 */
[----:B------:R-:W-:Y:S01]  /*1f00*/  LOP3.LUT R251, R3, 0xe, RZ, 0xfc, !PT ;  /* 0x0000000e03fb7812 */ /* 0x000fe200078efcff */
[----:B------:R-:W-:Y:S01]  /*1f10*/  @!P1 IMAD.IADD R11, R11, 0x1, -R2 ;  /* 0x000000010b0b9824 */ /* 0x000fe200078e0a02 */
[----:B------:R-:W-:Y:S01]  /*1f20*/  ISETP.GE.AND P1, PT, R14, RZ, PT ;  /* 0x000000ff0e00720c */ /* 0x000fe20003f26270 */
[----:B------:R-:W-:Y:S01]  /*1f30*/  @!P5 IMAD.IADD R6, R6, 0x1, -R5 ;  /* 0x000000010606d824 */ /* 0x000fe200078e0a05 */
[----:B------:R-:W-:Y:S01]  /*1f40*/  ISETP.GT.AND P5, PT, R208, 0x1f, PT ;  /* 0x0000001fd000780c */ /* 0x000fe20003fa4270 */
[C---:B------:R-:W-:Y:S01]  /*1f50*/  IMAD R226, R20.reuse, 0x2, R227 ;  /* 0x0000000214e27824 */ /* 0x040fe200078e02e3 */
[----:B------:R-:W-:Y:S01]  /*1f60*/  LOP3.LUT R2, RZ, R241, RZ, 0x33, !PT ;  /* 0x000000f1ff027212 */ /* 0x000fe200078e33ff */
[----:B------:R-:W-:Y:S01]  /*1f70*/  @!P4 IMAD.MOV R59, RZ, RZ, -R59 ;  /* 0x000000ffff3bc224 */ /* 0x000fe200078e0a3b */
[----:B------:R-:W-:Y:S01]  /*1f80*/  ISETP.GE.AND P4, PT, R3, R152, PT ;  /* 0x000000980300720c */ /* 0x000fe20003f86270 */
[----:B------:R-:W-:Y:S01]  /*1f90*/  @!P3 IMAD.MOV R6, RZ, RZ, -R6 ;  /* 0x000000ffff06b224 */ /* 0x000fe200078e0a06 */
[----:B------:R-:W-:Y:S01]  /*1fa0*/  SEL R120, RZ, 0x4, !P5 ;  /* 0x00000004ff787807 */ /* 0x000fe20006800000 */
[----:B------:R-:W-:Y:S01]  /*1fb0*/  IMAD R225, R20, 0x2, R226 ;  /* 0x0000000214e17824 */ /* 0x000fe200078e02e2 */
[----:B------:R-:W-:Y:S01]  /*1fc0*/  @!P2 LOP3.LUT R6, RZ, R240, RZ, 0x33, !PT ;  /* 0x000000f0ff06a212 */ /* 0x000fe200078e33ff */
[----:B------:R-:W-:Y:S01]  /*1fd0*/  @!P0 IMAD.MOV R63, RZ, RZ, -R63 ;  /* 0x000000ffff3f8224 */ /* 0x000fe200078e0a3f */
[----:B------:R-:W-:Y:S01]  /*1fe0*/  SEL R5, R120, RZ, !P4 ;  /* 0x000000ff78057207 */ /* 0x000fe20006000000 */
[----:B------:R-:W-:Y:S01]  /*1ff0*/  IMAD R224, R20, 0x2, R225 ;  /* 0x0000000214e07824 */ /* 0x000fe200078e02e1 */
[----:B------:R-:W-:Y:S01]  /*2000*/  ISETP.NE.AND P4, PT, R241, RZ, PT ;  /* 0x000000fff100720c */ /* 0x000fe20003f85270 */
[----:B------:R-:W-:Y:S01]  /*2010*/  IMAD R170, R6, R153, RZ ;  /* 0x0000009906aa7224 */ /* 0x000fe200078e02ff */
[-C--:B------:R-:W-:Y:S01]  /*2020*/  ISETP.GE.AND P5, PT, R176, R152.reuse, PT ;  /* 0x00000098b000720c */ /* 0x080fe20003fa6270 */
[----:B------:R-:W-:Y:S01]  /*2030*/  @!P1 IMAD.MOV R65, RZ, RZ, -R65 ;  /* 0x000000ffff419224 */ /* 0x000fe200078e0a41 */
[----:B------:R-:W-:Y:S01]  /*2040*/  SEL R14, R2, R15, !P4 ;  /* 0x0000000f020e7207 */ /* 0x000fe20006000000 */
[----:B------:R-:W-:Y:S01]  /*2050*/  @!P6 IMAD.MOV R11, RZ, RZ, -R11 ;  /* 0x000000ffff0be224 */ /* 0x000fe200078e0a0b */
[----:B------:R-:W-:Y:S01]  /*2060*/  SEL R8, R120, RZ, !P5 ;  /* 0x000000ff78087207 */ /* 0x000fe20006800000 */
[----:B------:R-:W-:Y:S01]  /*2070*/  IMAD R223, R20, 0x2, R224 ;  /* 0x0000000214df7824 */ /* 0x000fe200078e02e0 */
[----:B------:R-:W-:Y:S01]  /*2080*/  SEL R15, R2, R17, !P4 ;  /* 0x00000011020f7207 */ /* 0x000fe20006000000 */
[----:B------:R-:W-:Y:S01]  /*2090*/  IMAD.SHL.U32 R6, R170, 0x4, RZ ;  /* 0x00000004aa067824 */ /* 0x000fe200078e00ff */
[----:B------:R-:W-:Y:S01]  /*20a0*/  SEL R17, R2, R23, !P4 ;  /* 0x0000001702117207 */ /* 0x000fe20006000000 */
[----:B------:R-:W-:Y:S01]  /*20b0*/  IMAD.SHL.U32 R221, R229, 0x4, RZ ;  /* 0x00000004e5dd7824 */ /* 0x000fe200078e00ff */
[-C--:B------:R-:W-:Y:S01]  /*20c0*/  ISETP.GE.AND P6, PT, R173, R152.reuse, PT ;  /* 0x00000098ad00720c */ /* 0x080fe20003fc6270 */
[----:B------:R-:W-:Y:S01]  /*20d0*/  IMAD.SHL.U32 R220, R228, 0x4, RZ ;  /* 0x00000004e4dc7824 */ /* 0x000fe200078e00ff */
[----:B------:R-:W-:Y:S01]  /*20e0*/  SEL R12, R2, R9, !P4 ;  /* 0x00000009020c7207 */ /* 0x000fe20006000000 */
[----:B------:R-:W-:Y:S01]  /*20f0*/  IMAD R9, R20, 0x2, R223 ;  /* 0x0000000214097824 */ /* 0x000fe200078e02df */
[C---:B------:R-:W-:Y:S01]  /*2100*/  SEL R16, R2.reuse, R19, !P4 ;  /* 0x0000001302107207 */ /* 0x040fe20006000000 */
[----:B------:R-:W-:Y:S01]  /*2110*/  IMAD.SHL.U32 R219, R227, 0x4, RZ ;  /* 0x00000004e3db7824 */ /* 0x000fe200078e00ff */
[----:B------:R-:W-:Y:S01]  /*2120*/  SEL R22, R2, R29, !P4 ;  /* 0x0000001d02167207 */ /* 0x000fe20006000000 */
[----:B------:R-:W-:Y:S01]  /*2130*/  IMAD.SHL.U32 R218, R226, 0x4, RZ ;  /* 0x00000004e2da7824 */ /* 0x000fe200078e00ff */
[C---:B------:R-:W-:Y:S01]  /*2140*/  SEL R23, R2.reuse, R31, !P4 ;  /* 0x0000001f02177207 */ /* 0x040fe20006000000 */
[----:B------:R-:W-:Y:S01]  /*2150*/  IMAD.SHL.U32 R217, R225, 0x4, RZ ;  /* 0x00000004e1d97824 */ /* 0x000fe200078e00ff */
[----:B------:R-:W-:Y:S01]  /*2160*/  SEL R165, R2, R7, !P4 ;  /* 0x0000000702a57207 */ /* 0x000fe20006000000 */
[----:B------:R-:W-:Y:S01]  /*2170*/  IMAD.SHL.U32 R216, R224, 0x4, RZ ;  /* 0x00000004e0d87824 */ /* 0x000fe200078e00ff */
[C---:B------:R-:W-:Y:S01]  /*2180*/  SEL R10, R2.reuse, R13, !P4 ;  /* 0x0000000d020a7207 */ /* 0x040fe20006000000 */
[----:B------:R-:W-:Y:S01]  /*2190*/  IMAD.SHL.U32 R215, R223, 0x4, RZ ;  /* 0x00000004dfd77824 */ /* 0x000fe200078e00ff */
[----:B------:R-:W-:Y:S01]  /*21a0*/  SEL R18, R2, R25, !P4 ;  /* 0x0000001902127207 */ /* 0x000fe20006000000 */
[----:B------:R-:W-:Y:S01]  /*21b0*/  IMAD R12, R12, UR5, RZ ;  /* 0x000000050c0c7c24 */ /* 0x000fe2000f8e02ff */
[----:B------:R-:W-:Y:S01]  /*21c0*/  SEL R19, R2, R27, !P4 ;  /* 0x0000001b02137207 */ /* 0x000fe20006000000 */
[----:B------:R-:W-:Y:S01]  /*21d0*/  IMAD R14, R14, UR5, RZ ;  /* 0x000000050e0e7c24 */ /* 0x000fe2000f8e02ff */
[C---:B------:R-:W-:Y:S01]  /*21e0*/  SEL R33, R2.reuse, R33, !P4 ;  /* 0x0000002102217207 */ /* 0x040fe20006000000 */
        /* <DEDUP_REMOVED lines=33> */
[----:B------:R-:W-:Y:S01]  /*2400*/  SEL R30, R2, R11, !P4 ;  /* 0x0000000b021e7207 */ /* 0x000fe20006000000 */
[----:B------:R-:W-:Y:S01]  /*2410*/  IMAD R11, R20, 0x2, R9 ;  /* 0x00000002140b7824 */ /* 0x000fe200078e0209 */
[C---:B------:R-:W-:Y:S01]  /*2420*/  SEL R31, R2.reuse, R67, !P4 ;  /* 0x00000043021f7207 */ /* 0x040fe20006000000 */
[----:B------:R-:W-:Y:S01]  /*2430*/  IMAD R163, R163, UR5, RZ ;  /* 0x00000005a3a37c24 */ /* 0x000fe2000f8e02ff */
[----:B------:R-:W-:Y:S01]  /*2440*/  SEL R32, R2, R69, !P4 ;  /* 0x0000004502207207 */ /* 0x000fe20006000000 */
[----:B------:R-:W-:Y:S01]  /*2450*/  IMAD R13, R20, 0x2, R11 ;  /* 0x00000002140d7824 */ /* 0x000fe200078e020b */
[----:B------:R-:W-:Y:S01]  /*2460*/  SEL R7, R2, R71, !P4 ;  /* 0x0000004702077207 */ /* 0x000fe20006000000 */
[----:B------:R-:W-:Y:S01]  /*2470*/  IMAD R164, R164, UR5, RZ ;  /* 0x00000005a4a47c24 */ /* 0x000fe2000f8e02ff */
[----:B------:R-:W-:Y:S01]  /*2480*/  ISETP.NE.U32.AND P1, PT, R8, RZ, PT ;  /* 0x000000ff0800720c */ /* 0x000fe20003f25070 */
[----:B------:R-:W-:Y:S01]  /*2490*/  IMAD R165, R165, UR5, RZ ;  /* 0x00000005a5a57c24 */ /* 0x000fe2000f8e02ff */
[----:B------:R-:W-:Y:S01]  /*24a0*/  ISETP.GE.AND P4, PT, R175, R152, PT ;  /* 0x00000098af00720c */ /* 0x000fe20003f86270 */
[----:B------:R-:W-:Y:S01]  /*24b0*/  IMAD R166, R166, UR5, RZ ;  /* 0x00000005a6a67c24 */ /* 0x000fe2000f8e02ff */
[----:B------:R-:W-:Y:S01]  /*24c0*/  SEL R8, R120, RZ, !P6 ;  /* 0x000000ff78087207 */ /* 0x000fe20007000000 */
[----:B------:R-:W-:Y:S01]  /*24d0*/  IMAD R167, R167, UR5, RZ ;  /* 0x00000005a7a77c24 */ /* 0x000fe2000f8e02ff */
[----:B------:R-:W-:Y:S01]  /*24e0*/  IADD3 R116, P2, R6, UR8, RZ ;  /* 0x0000000806747c10 */ /* 0x000fe2000ff5e0ff */
[----:B------:R-:W-:Y:S01]  /*24f0*/  IMAD R168, R168, UR5, RZ ;  /* 0x00000005a8a87c24 */ /* 0x000fe2000f8e02ff */
[----:B------:R-:W-:Y:S01]  /*2500*/  SEL R2, R120, RZ, !P4 ;  /* 0x000000ff78027207 */ /* 0x000fe20006000000 */
[----:B------:R-:W-:Y:S01]  /*2510*/  IMAD R169, R169, UR5, RZ ;  /* 0x00000005a9a97c24 */ /* 0x000fe2000f8e02ff */
[----:B------:R-:W-:Y:S01]  /*2520*/  ISETP.NE.U32.AND P4, PT, R8, RZ, PT ;  /* 0x000000ff0800720c */ /* 0x000fe20003f85070 */
[----:B------:R-:W-:Y:S01]  /*2530*/  IMAD R7, R7, UR5, RZ ;  /* 0x0000000507077c24 */ /* 0x000fe2000f8e02ff */
[----:B------:R-:W-:Y:S01]  /*2540*/  LEA.HI.X.SX32 R8, R170, UR9, 0x2, P2 ;  /* 0x00000009aa087c11 */ /* 0x000fe200090f16ff */
[----:B------:R-:W-:Y:S01]  /*2550*/  IMAD.SHL.U32 R207, R20, 0x20, RZ ;  /* 0x0000002014cf7824 */ /* 0x000fe200078e00ff */
[----:B------:R-:W-:Y:S01]  /*2560*/  LEA R92, P2, R9, R116, 0x2 ;  /* 0x00000074095c7211 */ /* 0x000fe200078410ff */
[----:B------:R-:W-:Y:S01]  /*2570*/  IMAD.SHL.U32 R186, R21, 0x20, RZ ;  /* 0x0000002015ba7824 */ /* 0x000fe200078e00ff */
[----:B------:R-:W-:-:S02]  /*2580*/  ISETP.GE.AND P5, PT, R174, R152, PT ;  /* 0x00000098ae00720c */ /* 0x000fc40003fa6270 */
[----:B------:R-:W-:Y:S01]  /*2590*/  LEA.HI.X.SX32 R93, R9, R8, 0x2, P2 ;  /* 0x00000008095d7211 */ /* 0x000fe200010f16ff */
[----:B------:R-:W-:Y:S01]  /*25a0*/  IMAD R9, R31, UR5, RZ ;  /* 0x000000051f097c24 */ /* 0x000fe2000f8e02ff */
[----:B------:R-:W-:Y:S02]  /*25b0*/  LEA R90, P2, R13, R116, 0x2 ;  /* 0x000000740d5a7211 */ /* 0x000fe400078410ff */
[----:B------:R-:W-:Y:S02]  /*25c0*/  ISETP.NE.U32.AND P0, PT, R5, RZ, PT ;  /* 0x000000ff0500720c */ /* 0x000fe40003f05070 */
[----:B------:R-:W-:Y:S01]  /*25d0*/  LEA.HI.X.SX32 R91, R13, R8, 0x2, P2 ;  /* 0x000000080d5b7211 */ /* 0x000fe200010f16ff */
[----:B------:R-:W-:Y:S01]  /*25e0*/  IMAD R13, R20, 0x2, R13 ;  /* 0x00000002140d7824 */ /* 0x000fe200078e020d */
[-C--:B------:R-:W-:Y:S02]  /*25f0*/  LEA R96, P2, R210, R116.reuse, 0x2 ;  /* 0x00000074d2607211 */ /* 0x080fe400078410ff */
[----:B------:R-:W-:-:S02]  /*2600*/  LEA R94, P3, R11, R116, 0x2 ;  /* 0x000000740b5e7211 */ /* 0x000fc400078610ff */
[----:B------:R-:W-:Y:S02]  /*2610*/  LEA.HI.X.SX32 R97, R210, R8, 0x2, P2 ;  /* 0x00000008d2617211 */ /* 0x000fe400010f16ff */
[C---:B------:R-:W-:Y:S02]  /*2620*/  LEA R24, P2, R13.reuse, R116, 0x2 ;  /* 0x000000740d187211 */ /* 0x040fe400078410ff */
[----:B------:R-:W-:Y:S02]  /*2630*/  SEL R5, R120, RZ, !P5 ;  /* 0x000000ff78057207 */ /* 0x000fe40006800000 */
[----:B------:R-:W-:Y:S01]  /*2640*/  LEA.HI.X.SX32 R25, R13, R8, 0x2, P2 ;  /* 0x000000080d197211 */ /* 0x000fe200010f16ff */
[----:B------:R-:W-:Y:S01]  /*2650*/  IMAD R13, R10, UR5, RZ ;  /* 0x000000050a0d7c24 */ /* 0x000fe2000f8e02ff */
[----:B------:R-:W-:Y:S01]  /*2660*/  LEA R100, P2, R209, R116, 0x2 ;  /* 0x00000074d1647211 */ /* 0x000fe200078410ff */
[----:B------:R-:W-:Y:S01]  /*2670*/  IMAD R10, R30, UR5, RZ ;  /* 0x000000051e0a7c24 */ /* 0x000fe2000f8e02ff */
[----:B------:R-:W-:Y:S01]  /*2680*/  ISETP.NE.U32.AND P6, PT, R2, RZ, PT ;  /* 0x000000ff0200720c */ /* 0x000fe20003fc5070 */
[----:B------:R-:W-:Y:S01]  /*2690*/  IMAD.SHL.U32 R2, R171, 0x10, RZ ;  /* 0x00000010ab027824 */ /* 0x000fe200078e00ff */
[----:B------:R-:W-:-:S02]  /*26a0*/  LEA.HI.X.SX32 R101, R209, R8, 0x2, P2 ;  /* 0x00000008d1657211 */ /* 0x000fc400010f16ff */
[----:B------:R-:W-:Y:S02]  /*26b0*/  LEA R102, P2, R211, R116, 0x2 ;  /* 0x00000074d3667211 */ /* 0x000fe400078410ff */
[-C--:B------:R-:W-:Y:S01]  /*26c0*/  LEA.HI.X.SX32 R95, R11, R8.reuse, 0x2, P3 ;  /* 0x000000080b5f7211 */ /* 0x080fe200018f16ff */
[----:B------:R-:W-:Y:S01]  /*26d0*/  IMAD R11, R29, UR5, RZ ;  /* 0x000000051d0b7c24 */ /* 0x000fe2000f8e02ff */
[----:B------:R-:W-:Y:S02]  /*26e0*/  LEA.HI.X.SX32 R103, R211, R8, 0x2, P2 ;  /* 0x00000008d3677211 */ /* 0x000fe400010f16ff */
[----:B------:R-:W-:Y:S02]  /*26f0*/  IADD3 R104, P2, R221, R116, RZ ;  /* 0x00000074dd687210 */ /* 0x000fe40007f5e0ff */
[----:B------:R-:W-:Y:S01]  /*2700*/  ISETP.NE.U32.AND P5, PT, R5, RZ, PT ;  /* 0x000000ff0500720c */ /* 0x000fe20003fa5070 */
[----:B------:R-:W-:Y:S01]  /*2710*/  IMAD R5, R177, R21, RZ ;  /* 0x00000015b1057224 */ /* 0x000fe200078e02ff */
[----:B------:R-:W-:-:S02]  /*2720*/  LEA.HI.X.SX32 R105, R229, R8, 0x2, P2 ;  /* 0x00000008e5697211 */ /* 0x000fc400010f16ff */
[-C--:B------:R-:W-:Y:S02]  /*2730*/  IADD3 R106, P2, R220, R116.reuse, RZ ;  /* 0x00000074dc6a7210 */ /* 0x080fe40007f5e0ff */
[----:B------:R-:W-:Y:S02]  /*2740*/  LEA R118, P3, R213, R116, 0x2 ;  /* 0x00000074d5767211 */ /* 0x000fe400078610ff */
[----:B------:R-:W-:Y:S02]  /*2750*/  LEA.HI.X.SX32 R107, R228, R8, 0x2, P2 ;  /* 0x00000008e46b7211 */ /* 0x000fe400010f16ff */
[----:B------:R-:W-:Y:S02]  /*2760*/  IADD3 R108, P2, R219, R116, RZ ;  /* 0x00000074db6c7210 */ /* 0x000fe40007f5e0ff */
[----:B------:R-:W-:Y:S01]  /*2770*/  LOP3.LUT R178, R2, 0x70, RZ, 0xc0, !PT ;  /* 0x0000007002b27812 */ /* 0x000fe200078ec0ff */
[----:B------:R-:W-:Y:S01]  /*2780*/  IMAD.SHL.U32 R2, R5, 0x4, RZ ;  /* 0x0000000405027824 */ /* 0x000fe200078e00ff */
[----:B------:R-:W-:-:S02]  /*2790*/  LEA.HI.X.SX32 R109, R227, R8, 0x2, P2 ;  /* 0x00000008e36d7211 */ /* 0x000fc400010f16ff */
[----:B------:R-:W-:Y:S01]  /*27a0*/  IADD3 R110, P2, R218, R116, RZ ;  /* 0x00000074da6e7210 */ /* 0x000fe20007f5e0ff */
[----:B------:R-:W-:Y:S01]  /*27b0*/  IMAD.IADD R4, R178, 0x1, R4 ;  /* 0x00000001b2047824 */ /* 0x000fe200078e0204 */
[-C--:B------:R-:W-:Y:S02]  /*27c0*/  LEA.HI.X.SX32 R119, R213, R8.reuse, 0x2, P3 ;  /* 0x00000008d5777211 */ /* 0x080fe400018f16ff */
[----:B------:R-:W-:Y:S01]  /*27d0*/  LEA.HI.X.SX32 R111, R226, R8, 0x2, P2 ;  /* 0x00000008e26f7211 */ /* 0x000fe200010f16ff */
[----:B------:R-:W-:Y:S01]  /*27e0*/  VIADD R131, R4, UR7 ;  /* 0x0000000704837c36 */ /* 0x000fe20008000000 */
[-C--:B------:R-:W-:Y:S02]  /*27f0*/  IADD3 R112, P2, R217, R116.reuse, RZ ;  /* 0x00000074d9707210 */ /* 0x080fe40007f5e0ff */
[----:B------:R-:W-:Y:S02]  /*2800*/  LEA R98, P3, R212, R116, 0x2 ;  /* 0x00000074d4627211 */ /* 0x000fe400078610ff */
[----:B------:R-:W-:Y:S01]  /*2810*/  LEA.HI.X.SX32 R113, R225, R8, 0x2, P2 ;  /* 0x00000008e1717211 */ /* 0x000fe200010f16ff */
[----:B------:R-:W-:Y:S01]  /*2820*/  @!PT LDS RZ, [RZ] ;  /* 0x00000000fffff984 */ /* 0x000fe20000000800 */
[----:B------:R-:W-:Y:S01]  /*2830*/  @!PT LDS RZ, [RZ] ;  /* 0x00000000fffff984 */ /* 0x000fe20000000800 */
[----:B------:R-:W-:Y:S01]  /*2840*/  @!PT LDS RZ, [RZ] ;  /* 0x00000000fffff984 */ /* 0x000fe20000000800 */
[----:B------:R1:W-:Y:S01]  /*2850*/  LDGSTS.E [R131+0x18000], desc[UR14][R118.64], P0 ;  /* 0x1800000076837fae */ /* 0x0003e2000812184e */
[----:B------:R-:W-:-:S02]  /*2860*/  IADD3 R114, P2, R216, R116, RZ ;  /* 0x00000074d8727210 */ /* 0x000fc40007f5e0ff */
[-C--:B------:R-:W-:Y:S01]  /*2870*/  LEA.HI.X.SX32 R99, R212, R8.reuse, 0x2, P3 ;  /* 0x00000008d4637211 */ /* 0x080fe200018f16ff */
[----:B------:R2:W-:Y:S01]  /*2880*/  LDGSTS.E [R131+0x18008], desc[UR14][R96.64], P1 ;  /* 0x1800800060837fae */ /* 0x0005e2000892184e */
[----:B------:R-:W-:Y:S02]  /*2890*/  LEA.HI.X.SX32 R115, R224, R8, 0x2, P2 ;  /* 0x00000008e0737211 */ /* 0x000fe400010f16ff */
[----:B------:R-:W-:Y:S02]  /*28a0*/  IADD3 R116, P2, R215, R116, RZ ;  /* 0x00000074d7747210 */ /* 0x000fe40007f5e0ff */
[----:B------:R-:W-:Y:S02]  /*28b0*/  IADD3 R28, P3, R2, UR10, RZ ;  /* 0x0000000a021c7c10 */ /* 0x000fe4000ff7e0ff */
[----:B------:R-:W-:Y:S01]  /*28c0*/  LEA.HI.X.SX32 R117, R223, R8, 0x2, P2 ;  /* 0x00000008df757211 */ /* 0x000fe200010f16ff */
[----:B------:R-:W-:Y:S01]  /*28d0*/  IMAD R8, R32, UR5, RZ ;  /* 0x0000000520087c24 */ /* 0x000fe2000f8e02ff */
[----:B------:R-:W-:Y:S01]  /*28e0*/  LEA.HI.X.SX32 R122, R5, UR11, 0x2, P3 ;  /* 0x0000000b057a7c11 */ /* 0x000fe200098f16ff */
[----:B-1----:R-:W-:Y:S01]  /*28f0*/  IMAD.WIDE R118, R207, 0x4, R118 ;  /* 0x00000004cf767825 */ /* 0x002fe200078e0276 */
[----:B------:R-:W-:-:S02]  /*2900*/  LEA R88, P2, R12, R28, 0x2 ;  /* 0x0000001c0c587211 */ /* 0x000fc400078410ff */
[----:B------:R-:W-:Y:S01]  /*2910*/  LEA R86, P3, R13, R28, 0x2 ;  /* 0x0000001c0d567211 */ /* 0x000fe200078610ff */
[----:B--2---:R-:W-:Y:S01]  /*2920*/  IMAD.WIDE R96, R207, 0x4, R96 ;  /* 0x00000004cf607825 */ /* 0x004fe200078e0260 */
[----:B------:R-:W-:Y:S02]  /*2930*/  LEA.HI.X.SX32 R89, R12, R122, 0x2, P2 ;  /* 0x0000007a0c597211 */ /* 0x000fe400010f16ff */
[C---:B------:R-:W-:Y:S02]  /*2940*/  LEA R26, P2, R14.reuse, R28, 0x2 ;  /* 0x0000001c0e1a7211 */ /* 0x040fe400078410ff */
[----:B------:R-:W-:Y:S02]  /*2950*/  LEA.HI.X.SX32 R87, R13, R122, 0x2, P3 ;  /* 0x0000007a0d577211 */ /* 0x000fe400018f16ff */
[----:B------:R-:W-:Y:S02]  /*2960*/  LEA R84, P3, R15, R28, 0x2 ;  /* 0x0000001c0f547211 */ /* 0x000fe400078610ff */
[----:B------:R-:W-:-:S02]  /*2970*/  LEA.HI.X.SX32 R27, R14, R122, 0x2, P2 ;  /* 0x0000007a0e1b7211 */ /* 0x000fc400010f16ff */
[C---:B------:R-:W-:Y:S02]  /*2980*/  LEA R82, P2, R16.reuse, R28, 0x2 ;  /* 0x0000001c10527211 */ /* 0x040fe400078410ff */
        /* <DEDUP_REMOVED lines=11> */
[----:B------:R-:W-:Y:S02]  /*2a40*/  LEA R70, P2, R153, R28, 0x2 ;  /* 0x0000001c99467211 */ /* 0x000fe400078410ff */
        /* <DEDUP_REMOVED lines=31> */
[----:B------:R-:W-:Y:S02]  /*2c40*/  LEA R38, P2, R169, R28, 0x2 ;  /* 0x0000001ca9267211 */ /* 0x000fe400078410ff */
        /* <DEDUP_REMOVED lines=11> */
[----:B------:R-:W-:Y:S02]  /*2d00*/  ISETP.GE.AND P2, PT, R172, R152, PT ;  /* 0x00000098ac00720c */ /* 0x000fe40003f46270 */
[----:B------:R-:W-:Y:S02]  /*2d10*/  LEA.HI.X.SX32 R29, R7, R122, 0x2, P3 ;  /* 0x0000007a071d7211 */ /* 0x000fe400018f16ff */
[----:B------:R-:W-:Y:S02]  /*2d20*/  LOP3.LUT R178, R4, 0x10, RZ, 0x3c, !PT ;  /* 0x0000001004b27812 */ /* 0x000fe400078e3cff */
[----:B------:R-:W-:-:S02]  /*2d30*/  ISETP.GE.AND P3, PT, R252, R152, PT ;  /* 0x00000098fc00720c */ /* 0x000fc40003f66270 */
[----:B------:R-:W-:Y:S01]  /*2d40*/  LOP3.LUT R249, R3, 0x10, RZ, 0xfc, !PT ;  /* 0x0000001003f97812 */ /* 0x000fe200078efcff */
[----:B------:R-:W-:Y:S01]  /*2d50*/  VIADD R133, R178, UR7 ;  /* 0x00000007b2857c36 */ /* 0x000fe20008000000 */
[C---:B------:R-:W-:Y:S02]  /*2d60*/  SEL R121, R120.reuse, RZ, !P2 ;  /* 0x000000ff78797207 */ /* 0x040fe40005000000 */
[-C--:B------:R-:W-:Y:S02]  /*2d70*/  ISETP.GE.AND P2, PT, R251, R152.reuse, PT ;  /* 0x00000098fb00720c */ /* 0x080fe40003f46270 */
[----:B------:R-:W-:Y:S01]  /*2d80*/  SEL R122, R120, RZ, !P3 ;  /* 0x000000ff787a7207 */ /* 0x000fe20005800000 */
[----:B------:R1:W-:Y:S01]  /*2d90*/  LDGSTS.E [R133+0x18000], desc[UR14][R98.64], P6 ;  /* 0x1800000062857fae */ /* 0x0003e2000b12184e */
[----:B------:R-:W-:Y:S02]  /*2da0*/  ISETP.NE.U32.AND P0, PT, R121, RZ, PT ;  /* 0x000000ff7900720c */ /* 0x000fe40003f05070 */
[----:B------:R-:W-:Y:S01]  /*2db0*/  ISETP.GE.AND P3, PT, R249, R152, PT ;  /* 0x00000098f900720c */ /* 0x000fe20003f66270 */
[----:B------:R2:W-:Y:S01]  /*2dc0*/  LDGSTS.E [R133+0x18008], desc[UR14][R100.64], P5 ;  /* 0x1800800064857fae */ /* 0x0005e2000a92184e */
[----:B------:R-:W-:-:S02]  /*2dd0*/  LOP3.LUT R178, R4, 0x20, RZ, 0x3c, !PT ;  /* 0x0000002004b27812 */ /* 0x000fc400078e3cff */
[----:B------:R-:W-:Y:S02]  /*2de0*/  SEL R121, R120, RZ, !P2 ;  /* 0x000000ff78797207 */ /* 0x000fe40005000000 */
[----:B------:R-:W-:Y:S01]  /*2df0*/  LOP3.LUT R248, R3, 0x12, RZ, 0xfc, !PT ;  /* 0x0000001203f87812 */ /* 0x000fe200078efcff */
[----:B------:R-:W-:Y:S01]  /*2e00*/  VIADD R135, R178, UR7 ;  /* 0x00000007b2877c36 */ /* 0x000fe20008000000 */
[----:B------:R-:W-:Y:S01]  /*2e10*/  ISETP.NE.U32.AND P2, PT, R122, RZ, PT ;  /* 0x000000ff7a00720c */ /* 0x000fe20003f45070 */
[----:B-1----:R-:W-:Y:S01]  /*2e20*/  IMAD.WIDE R98, R207, 0x4, R98 ;  /* 0x00000004cf627825 */ /* 0x002fe200078e0262 */
[----:B------:R-:W-:Y:S02]  /*2e30*/  SEL R122, R120, RZ, !P3 ;  /* 0x000000ff787a7207 */ /* 0x000fe40005800000 */
[----:B------:R-:W-:Y:S01]  /*2e40*/  ISETP.NE.U32.AND P3, PT, R121, RZ, PT ;  /* 0x000000ff7900720c */ /* 0x000fe20003f65070 */
[----:B------:R1:W-:Y:S01]  /*2e50*/  LDGSTS.E [R135+0x18000], desc[UR14][R102.64], P4 ;  /* 0x1800000066877fae */ /* 0x0003e2000a12184e */
[----:B------:R-:W-:Y:S01]  /*2e60*/  LOP3.LUT R247, R3, 0x14, RZ, 0xfc, !PT ;  /* 0x0000001403f77812 */ /* 0x000fe200078efcff */
[----:B--2---:R-:W-:Y:S01]  /*2e70*/  IMAD.WIDE R100, R207, 0x4, R100 ;  /* 0x00000004cf647825 */ /* 0x004fe200078e0264 */
[----:B------:R-:W-:Y:S01]  /*2e80*/  ISETP.GE.AND P6, PT, R248, R152, PT ;  /* 0x00000098f800720c */ /* 0x000fe20003fc6270 */
[----:B------:R2:W-:Y:S01]  /*2e90*/  LDGSTS.E [R135+0x18008], desc[UR14][R104.64], P0 ;  /* 0x1800800068877fae */ /* 0x0005e2000812184e */
[----:B------:R-:W-:-:S02]  /*2ea0*/  LOP3.LUT R178, R4, 0x30, RZ, 0x3c, !PT ;  /* 0x0000003004b27812 */ /* 0x000fc400078e3cff */
[----:B------:R-:W-:Y:S02]  /*2eb0*/  LOP3.LUT R246, R3, 0x16, RZ, 0xfc, !PT ;  /* 0x0000001603f67812 */ /* 0x000fe400078efcff */
[-C--:B------:R-:W-:Y:S01]  /*2ec0*/  ISETP.GE.AND P5, PT, R247, R152.reuse, PT ;  /* 0x00000098f700720c */ /* 0x080fe20003fa6270 */
[----:B------:R-:W-:Y:S01]  /*2ed0*/  VIADD R137, R178, UR7 ;  /* 0x00000007b2897c36 */ /* 0x000fe20008000000 */
[----:B------:R-:W-:Y:S01]  /*2ee0*/  LOP3.LUT R245, R3, 0x18, RZ, 0xfc, !PT ;  /* 0x0000001803f57812 */ /* 0x000fe200078efcff */
[C---:B-1----:R-:W-:Y:S01]  /*2ef0*/  IMAD.WIDE R102, R207.reuse, 0x4, R102 ;  /* 0x00000004cf667825 */ /* 0x042fe200078e0266 */
[----:B------:R-:W-:Y:S02]  /*2f00*/  SEL R121, R120, RZ, !P6 ;  /* 0x000000ff78797207 */ /* 0x000fe40007000000 */
[----:B------:R-:W-:Y:S01]  /*2f10*/  ISETP.GE.AND P6, PT, R246, R152, PT ;  /* 0x00000098f600720c */ /* 0x000fe20003fc6270 */
[----:B------:R1:W-:Y:S01]  /*2f20*/  LDGSTS.E [R137+0x18000], desc[UR14][R106.64], P2 ;  /* 0x180000006a897fae */ /* 0x0003e2000912184e */
[----:B------:R-:W-:Y:S01]  /*2f30*/  ISETP.NE.U32.AND P1, PT, R122, RZ, PT ;  /* 0x000000ff7a00720c */ /* 0x000fe20003f25070 */
[----:B--2---:R-:W-:Y:S01]  /*2f40*/  IMAD.WIDE R104, R207, 0x4, R104 ;  /* 0x00000004cf687825 */ /* 0x004fe200078e0268 */
[----:B------:R-:W-:Y:S01]  /*2f50*/  SEL R122, R120, RZ, !P5 ;  /* 0x000000ff787a7207 */ /* 0x000fe20006800000 */
[----:B------:R2:W-:Y:S01]  /*2f60*/  LDGSTS.E [R137+0x18008], desc[UR14][R108.64], P3 ;  /* 0x180080006c897fae */ /* 0x0005e2000992184e */
[----:B------:R-:W-:-:S02]  /*2f70*/  LOP3.LUT R244, R3, 0x1a, RZ, 0xfc, !PT ;  /* 0x0000001a03f47812 */ /* 0x000fc400078efcff */
[----:B------:R-:W-:Y:S02]  /*2f80*/  ISETP.NE.U32.AND P4, PT, R121, RZ, PT ;  /* 0x000000ff7900720c */ /* 0x000fe40003f85070 */
[----:B------:R-:W-:Y:S02]  /*2f90*/  ISETP.GE.AND P5, PT, R245, R152, PT ;  /* 0x00000098f500720c */ /* 0x000fe40003fa6270 */
[----:B------:R-:W-:Y:S01]  /*2fa0*/  SEL R121, R120, RZ, !P6 ;  /* 0x000000ff78797207 */ /* 0x000fe20007000000 */
[----:B-1----:R-:W-:Y:S01]  /*2fb0*/  IMAD.WIDE R106, R207, 0x4, R106 ;  /* 0x00000004cf6a7825 */ /* 0x002fe200078e026a */
[----:B------:R-:W-:Y:S02]  /*2fc0*/  LOP3.LUT R243, R3, 0x1c, RZ, 0xfc, !PT ;  /* 0x0000001c03f37812 */ /* 0x000fe400078efcff */
[----:B------:R-:W-:Y:S01]  /*2fd0*/  LOP3.LUT R178, R4, 0x40, RZ, 0x3c, !PT ;  /* 0x0000004004b27812 */ /* 0x000fe200078e3cff */
[----:B--2---:R-:W-:Y:S01]  /*2fe0*/  IMAD.WIDE R108, R207, 0x4, R108 ;  /* 0x00000004cf6c7825 */ /* 0x004fe200078e026c */
[----:B------:R-:W-:-:S02]  /*2ff0*/  ISETP.NE.U32.AND P6, PT, R122, RZ, PT ;  /* 0x000000ff7a00720c */ /* 0x000fc40003fc5070 */
[-C--:B------:R-:W-:Y:S01]  /*3000*/  ISETP.GE.AND P2, PT, R244, R152.reuse, PT ;  /* 0x00000098f400720c */ /* 0x080fe20003f46270 */
[----:B------:R-:W-:Y:S01]  /*3010*/  VIADD R127, R178, UR7 ;  /* 0x00000007b27f7c36 */ /* 0x000fe20008000000 */
[C---:B------:R-:W-:Y:S02]  /*3020*/  SEL R122, R120.reuse, RZ, !P5 ;  /* 0x000000ff787a7207 */ /* 0x040fe40006800000 */
[----:B------:R-:W-:Y:S02]  /*3030*/  LOP3.LUT R242, R3, 0x1e, RZ, 0xfc, !PT ;  /* 0x0000001e03f27812 */ /* 0x000fe400078efcff */
[----:B------:R-:W-:Y:S01]  /*3040*/  ISETP.NE.U32.AND P0, PT, R121, RZ, PT ;  /* 0x000000ff7900720c */ /* 0x000fe20003f05070 */
[----:B------:R1:W-:Y:S01]  /*3050*/  LDGSTS.E [R127+0x18000], desc[UR14][R110.64], P1 ;  /* 0x180000006e7f7fae */ /* 0x0003e2000892184e */
[----:B------:R-:W-:Y:S02]  /*3060*/  ISETP.GE.AND P3, PT, R243, R152, PT ;  /* 0x00000098f300720c */ /* 0x000fe40003f66270 */
[----:B------:R-:W-:Y:S01]  /*3070*/  SEL R121, R120, RZ, !P2 ;  /* 0x000000ff78797207 */ /* 0x000fe20005000000 */
[----:B------:R2:W-:Y:S01]  /*3080*/  LDGSTS.E [R127+0x18008], desc[UR14][R112.64], P4 ;  /* 0x18008000707f7fae */ /* 0x0005e2000a12184e */
[----:B------:R-:W-:-:S02]  /*3090*/  LOP3.LUT R178, R4, 0x50, RZ, 0x3c, !PT ;  /* 0x0000005004b27812 */ /* 0x000fc400078e3cff */
[----:B------:R-:W-:Y:S02]  /*30a0*/  ISETP.NE.U32.AND P5, PT, R122, RZ, PT ;  /* 0x000000ff7a00720c */ /* 0x000fe40003fa5070 */
[-C--:B------:R-:W-:Y:S01]  /*30b0*/  ISETP.GE.AND P2, PT, R242, R152.reuse, PT ;  /* 0x00000098f200720c */ /* 0x080fe20003f46270 */
[----:B------:R-:W-:Y:S01]  /*30c0*/  VIADD R129, R178, UR7 ;  /* 0x00000007b2817c36 */ /* 0x000fe20008000000 */
[C---:B------:R-:W-:Y:S01]  /*30d0*/  SEL R122, R120.reuse, RZ, !P3 ;  /* 0x000000ff787a7207 */ /* 0x040fe20005800000 */
[----:B-1----:R-:W-:Y:S01]  /*30e0*/  IMAD.WIDE R110, R207, 0x4, R110 ;  /* 0x00000004cf6e7825 */ /* 0x002fe200078e026e */
[----:B------:R-:W-:Y:S02]  /*30f0*/  ISETP.NE.U32.AND P3, PT, R121, RZ, PT ;  /* 0x000000ff7900720c */ /* 0x000fe40003f65070 */
[----:B------:R-:W-:Y:S01]  /*3100*/  SEL R121, R120, RZ, !P2 ;  /* 0x000000ff78797207 */ /* 0x000fe20005000000 */
[----:B------:R1:W-:Y:S01]  /*3110*/  LDGSTS.E [R129+0x18000], desc[UR14][R114.64], P6 ;  /* 0x1800000072817fae */ /* 0x0003e2000b12184e */
[----:B------:R-:W-:Y:S01]  /*3120*/  ISETP.NE.U32.AND P2, PT, R122, RZ, PT ;  /* 0x000000ff7a00720c */ /* 0x000fe20003f45070 */
[----:B------:R-:W-:Y:S01]  /*3130*/  VIADD R122, R152, 0xffffffe0 ;  /* 0xffffffe0987a7836 */ /* 0x000fe20000000000 */
[----:B------:R-:W-:Y:S01]  /*3140*/  LOP3.LUT R178, R4, 0x60, RZ, 0x3c, !PT ;  /* 0x0000006004b27812 */ /* 0x000fe200078e3cff */
[----:B------:R3:W-:Y:S01]  /*3150*/  LDGSTS.E [R129+0x18008], desc[UR14][R116.64], P0 ;  /* 0x1800800074817fae */ /* 0x0007e2000812184e */
[----:B------:R-:W-:Y:S01]  /*3160*/  ISETP.NE.U32.AND P1, PT, R121, RZ, PT ;  /* 0x000000ff7900720c */ /* 0x000fe20003f25070 */
[----:B--2---:R-:W-:Y:S01]  /*3170*/  IMAD.WIDE R112, R207, 0x4, R112 ;  /* 0x00000004cf707825 */ /* 0x004fe200078e0270 */
[----:B------:R-:W-:-:S02]  /*3180*/  ISETP.GE.AND P4, PT, R177, R152, PT ;  /* 0x00000098b100720c */ /* 0x000fc40003f86270 */
[-C--:B------:R-:W-:Y:S01]  /*3190*/  ISETP.GE.AND P0, PT, R177, R122.reuse, PT ;  /* 0x0000007ab100720c */ /* 0x080fe20003f06270 */
[----:B------:R-:W-:Y:S01]  /*31a0*/  VIADD R125, R178, UR7 ;  /* 0x00000007b27d7c36 */ /* 0x000fe20008000000 */
[----:B------:R-:W-:Y:S01]  /*31b0*/  LOP3.LUT R177, R4, 0x70, RZ, 0x3c, !PT ;  /* 0x0000007004b17812 */ /* 0x000fe200078e3cff */
[----:B-1----:R-:W-:Y:S01]  /*31c0*/  IMAD.WIDE R114, R207, 0x4, R114 ;  /* 0x00000004cf727825 */ /* 0x002fe200078e0272 */
[----:B------:R-:W-:Y:S02]  /*31d0*/  SEL R120, R120, RZ, !P4 ;  /* 0x000000ff78787207 */ /* 0x000fe40006000000 */
[----:B------:R1:W-:Y:S01]  /*31e0*/  LDGSTS.E [R125+0x18000], desc[UR14][R92.64], P5 ;  /* 0x180000005c7d7fae */ /* 0x0003e2000a92184e */
[----:B------:R-:W-:Y:S01]  /*31f0*/  VIADD R123, R177, UR7 ;  /* 0x00000007b17b7c36 */ /* 0x000fe20008000000 */
[-C--:B------:R-:W-:Y:S01]  /*3200*/  ISETP.GE.AND P5, PT, R3, R122.reuse, PT ;  /* 0x0000007a0300720c */ /* 0x080fe20003fa6270 */
[----:B---3--:R-:W-:Y:S01]  /*3210*/  IMAD.WIDE R116, R207, 0x4, R116 ;  /* 0x00000004cf747825 */ /* 0x008fe200078e0274 */
[----:B------:R2:W-:Y:S01]  /*3220*/  LDGSTS.E [R125+0x18008], desc[UR14][R94.64], P3 ;  /* 0x180080005e7d7fae */ /* 0x0005e2000992184e */
[----:B------:R-:W-:-:S02]  /*3230*/  ISETP.GE.AND P3, PT, R176, R122, PT ;  /* 0x0000007ab000720c */ /* 0x000fc40003f66270 */
[----:B------:R-:W-:Y:S01]  /*3240*/  SEL R121, RZ, 0x4, P5 ;  /* 0x00000004ff797807 */ /* 0x000fe20002800000 */
[----:B------:R3:W-:Y:S01]  /*3250*/  LDGSTS.E [R123+0x18000], desc[UR14][R90.64], P2 ;  /* 0x180000005a7b7fae */ /* 0x0007e2000912184e */
[-C--:B------:R-:W-:Y:S02]  /*3260*/  ISETP.GE.AND P2, PT, R175, R122.reuse, PT ;  /* 0x0000007aaf00720c */ /* 0x080fe40003f46270 */
[-C--:B------:R-:W-:Y:S01]  /*3270*/  ISETP.GE.AND P4, PT, R174, R122.reuse, PT ;  /* 0x0000007aae00720c */ /* 0x080fe20003f86270 */
[----:B------:R4:W-:Y:S01]  /*3280*/  LDGSTS.E [R123+0x18008], desc[UR14][R24.64], P1 ;  /* 0x18008000187b7fae */ /* 0x0009e2000892184e */
[-C--:B------:R-:W-:Y:S01]  /*3290*/  ISETP.GE.AND P1, PT, R173, R122.reuse, PT ;  /* 0x0000007aad00720c */ /* 0x080fe20003f26270 */
[C---:B-1----:R-:W-:Y:S01]  /*32a0*/  IMAD.WIDE R92, R207.reuse, 0x4, R92 ;  /* 0x00000004cf5c7825 */ /* 0x042fe200078e025c */
[-C--:B------:R-:W-:Y:S01]  /*32b0*/  ISETP.GE.AND P5, PT, R172, R122.reuse, PT ;  /* 0x0000007aac00720c */ /* 0x080fe20003fa6270 */
[----:B------:R-:W0:Y:S01]  /*32c0*/  LDGDEPBAR ;  /* 0x00000000000079af */ /* 0x000e220000000000 */
[----:B------:R-:W-:Y:S01]  /*32d0*/  SEL R124, RZ, 0x4, P3 ;  /* 0x00000004ff7c7807 */ /* 0x000fe20001800000 */
[----:B--2---:R-:W-:Y:S01]  /*32e0*/  IMAD.WIDE R94, R207, 0x4, R94 ;  /* 0x00000004cf5e7825 */ /* 0x004fe200078e025e */
[----:B------:R-:W-:-:S02]  /*32f0*/  ISETP.GE.AND P3, PT, R252, R122, PT ;  /* 0x0000007afc00720c */ /* 0x000fc40003f66270 */
[----:B------:R-:W-:Y:S01]  /*3300*/  SEL R126, RZ, 0x4, P2 ;  /* 0x00000004ff7e7807 */ /* 0x000fe20001000000 */
[C---:B---3--:R-:W-:Y:S01]  /*3310*/  IMAD.WIDE R90, R207.reuse, 0x4, R90 ;  /* 0x00000004cf5a7825 */ /* 0x048fe200078e025a */
[----:B------:R-:W-:Y:S02]  /*3320*/  SEL R128, RZ, 0x4, P4 ;  /* 0x00000004ff807807 */ /* 0x000fe40002000000 */
[----:B------:R-:W-:Y:S01]  /*3330*/  SEL R130, RZ, 0x4, P1 ;  /* 0x00000004ff827807 */ /* 0x000fe20000800000 */
[----:B----4-:R-:W-:Y:S01]  /*3340*/  IMAD.WIDE R24, R207, 0x4, R24 ;  /* 0x00000004cf187825 */ /* 0x010fe200078e0218 */
[----:B------:R-:W-:Y:S02]  /*3350*/  SEL R132, RZ, 0x4, P5 ;  /* 0x00000004ff847807 */ /* 0x000fe40002800000 */
[-C--:B------:R-:W-:Y:S02]  /*3360*/  ISETP.GE.AND P2, PT, R251, R122.reuse, PT ;  /* 0x0000007afb00720c */ /* 0x080fe40003f46270 */
[----:B------:R-:W-:-:S02]  /*3370*/  ISETP.GE.AND P4, PT, R249, R122, PT ;  /* 0x0000007af900720c */ /* 0x000fc40003f86270 */
[-C--:B------:R-:W-:Y:S02]  /*3380*/  ISETP.GE.AND P1, PT, R248, R122.reuse, PT ;  /* 0x0000007af800720c */ /* 0x080fe40003f26270 */
[-C--:B------:R-:W-:Y:S02]  /*3390*/  ISETP.GE.AND P5, PT, R247, R122.reuse, PT ;  /* 0x0000007af700720c */ /* 0x080fe40003fa6270 */
[----:B------:R-:W-:Y:S02]  /*33a0*/  SEL R134, RZ, 0x4, P3 ;  /* 0x00000004ff867807 */ /* 0x000fe40001800000 */
[----:B------:R-:W-:Y:S02]  /*33b0*/  ISETP.GE.AND P3, PT, R246, R122, PT ;  /* 0x0000007af600720c */ /* 0x000fe40003f66270 */
[----:B------:R-:W-:Y:S02]  /*33c0*/  SEL R136, RZ, 0x4, P2 ;  /* 0x00000004ff887807 */ /* 0x000fe40001000000 */
[----:B------:R-:W-:-:S02]  /*33d0*/  SEL R138, RZ, 0x4, P4 ;  /* 0x00000004ff8a7807 */ /* 0x000fc40002000000 */
[----:B------:R-:W-:Y:S02]  /*33e0*/  SEL R139, RZ, 0x4, P1 ;  /* 0x00000004ff8b7807 */ /* 0x000fe40000800000 */
[----:B------:R-:W-:Y:S02]  /*33f0*/  SEL R140, RZ, 0x4, P5 ;  /* 0x00000004ff8c7807 */ /* 0x000fe40002800000 */
[-C--:B------:R-:W-:Y:S02]  /*3400*/  ISETP.GE.AND P2, PT, R245, R122.reuse, PT ;  /* 0x0000007af500720c */ /* 0x080fe40003f46270 */
[-C--:B------:R-:W-:Y:S02]  /*3410*/  ISETP.GE.AND P4, PT, R244, R122.reuse, PT ;  /* 0x0000007af400720c */ /* 0x080fe40003f86270 */
[-C--:B------:R-:W-:Y:S02]  /*3420*/  ISETP.GE.AND P1, PT, R243, R122.reuse, PT ;  /* 0x0000007af300720c */ /* 0x080fe40003f26270 */
[----:B------:R-:W-:-:S02]  /*3430*/  ISETP.GE.AND P5, PT, R242, R122, PT ;  /* 0x0000007af200720c */ /* 0x000fc40003fa6270 */
[----:B------:R-:W-:Y:S02]  /*3440*/  ISETP.GT.AND P6, PT, R208, 0x3f, PT ;  /* 0x0000003fd000780c */ /* 0x000fe40003fc4270 */
[----:B------:R-:W-:Y:S02]  /*3450*/  SEL R122, RZ, 0x4, P3 ;  /* 0x00000004ff7a7807 */ /* 0x000fe40001800000 */
[----:B------:R-:W-:Y:S02]  /*3460*/  ISETP.NE.U32.AND P3, PT, R120, RZ, PT ;  /* 0x000000ff7800720c */ /* 0x000fe40003f65070 */
[----:B------:R-:W-:Y:S02]  /*3470*/  SEL R121, R121, RZ, P6 ;  /* 0x000000ff79797207 */ /* 0x000fe40003000000 */
[----:B------:R-:W-:Y:S02]  /*3480*/  SEL R120, RZ, 0x4, P2 ;  /* 0x00000004ff787807 */ /* 0x000fe40001000000 */
[----:B------:R-:W-:Y:S01]  /*3490*/  ISETP.NE.U32.AND P2, PT, R121, RZ, PT ;  /* 0x000000ff7900720c */ /* 0x000fe20003f45070 */
[----:B------:R-:W-:Y:S01]  /*34a0*/  VIADD R121, R214, UR7 ;  /* 0x00000007d6797c36 */ /* 0x000fe20008000000 */
[----:B------:R-:W-:-:S02]  /*34b0*/  SEL R124, R124, RZ, P6 ;  /* 0x000000ff7c7c7207 */ /* 0x000fc40003000000 */
[----:B------:R-:W-:Y:S02]  /*34c0*/  SEL R141, RZ, 0x4, P4 ;  /* 0x00000004ff8d7807 */ /* 0x000fe40002000000 */
[----:B------:R-:W-:Y:S01]  /*34d0*/  ISETP.NE.U32.AND P4, PT, R124, RZ, PT ;  /* 0x000000ff7c00720c */ /* 0x000fe20003f85070 */
[----:B------:R1:W-:Y:S01]  /*34e0*/  LDGSTS.E [R121], desc[UR14][R88.64], P3 ;  /* 0x0000000058797fae */ /* 0x0003e2000992184e */
[----:B------:R-:W-:Y:S02]  /*34f0*/  SEL R126, R126, RZ, P6 ;  /* 0x000000ff7e7e7207 */ /* 0x000fe40003000000 */
[----:B------:R-:W-:Y:S01]  /*3500*/  SEL R128, R128, RZ, P6 ;  /* 0x000000ff80807207 */ /* 0x000fe20003000000 */
[----:B------:R2:W-:Y:S01]  /*3510*/  LDGSTS.E [R121+0x400], desc[UR14][R86.64], P3 ;  /* 0x0040000056797fae */ /* 0x0005e2000992184e */
[----:B------:R-:W-:Y:S02]  /*3520*/  SEL R130, R130, RZ, P6 ;  /* 0x000000ff82827207 */ /* 0x000fe40003000000 */
[----:B------:R-:W-:Y:S01]  /*3530*/  SEL R124, RZ, 0x4, P1 ;  /* 0x00000004ff7c7807 */ /* 0x000fe20000800000 */
[----:B------:R3:W-:Y:S01]  /*3540*/  LDGSTS.E [R121+0x800], desc[UR14][R26.64], P3 ;  /* 0x008000001a797fae */ /* 0x0007e2000992184e */
[----:B------:R-:W-:-:S02]  /*3550*/  ISETP.NE.U32.AND P1, PT, R126, RZ, PT ;  /* 0x000000ff7e00720c */ /* 0x000fc40003f25070 */
[----:B------:R-:W-:Y:S01]  /*3560*/  SEL R132, R132, RZ, P6 ;  /* 0x000000ff84847207 */ /* 0x000fe20003000000 */
[----:B------:R4:W-:Y:S01]  /*3570*/  LDGSTS.E [R121+0xc00], desc[UR14][R84.64], P3 ;  /* 0x00c0000054797fae */ /* 0x0009e2000992184e */
[----:B------:R-:W-:Y:S01]  /*3580*/  SEL R134, R134, RZ, P6 ;  /* 0x000000ff86867207 */ /* 0x000fe20003000000 */
[----:B-1----:R-:W-:Y:S01]  /*3590*/  IMAD.WIDE R88, R186, 0x4, R88 ;  /* 0x00000004ba587825 */ /* 0x002fe200078e0258 */
[----:B------:R-:W-:Y:S01]  /*35a0*/  SEL R136, R136, RZ, P6 ;  /* 0x000000ff88887207 */ /* 0x000fe20003000000 */
[----:B------:R1:W-:Y:S01]  /*35b0*/  LDGSTS.E [R121+0x1000], desc[UR14][R82.64], P3 ;  /* 0x0100000052797fae */ /* 0x0003e2000992184e */
[----:B------:R-:W-:Y:S01]  /*35c0*/  SEL R138, R138, RZ, P6 ;  /* 0x000000ff8a8a7207 */ /* 0x000fe20003000000 */
[----:B--2---:R-:W-:Y:S01]  /*35d0*/  IMAD.WIDE R86, R186, 0x4, R86 ;  /* 0x00000004ba567825 */ /* 0x004fe200078e0256 */
[----:B------:R-:W-:Y:S01]  /*35e0*/  SEL R139, R139, RZ, P6 ;  /* 0x000000ff8b8b7207 */ /* 0x000fe20003000000 */
[----:B------:R2:W-:Y:S01]  /*35f0*/  LDGSTS.E [R121+0x1400], desc[UR14][R80.64], P3 ;  /* 0x0140000050797fae */ /* 0x0005e2000992184e */
[----:B------:R-:W-:Y:S01]  /*3600*/  SEL R140, R140, RZ, P6 ;  /* 0x000000ff8c8c7207 */ /* 0x000fe20003000000 */
[----:B---3--:R-:W-:Y:S01]  /*3610*/  IMAD.WIDE R26, R186, 0x4, R26 ;  /* 0x00000004ba1a7825 */ /* 0x008fe200078e021a */
[----:B------:R-:W-:Y:S01]  /*3620*/  SEL R122, R122, RZ, P6 ;  /* 0x000000ff7a7a7207 */ /* 0x000fe20003000000 */
[----:B------:R3:W-:Y:S01]  /*3630*/  LDGSTS.E [R121+0x1800], desc[UR14][R78.64], P3 ;  /* 0x018000004e797fae */ /* 0x0007e2000992184e */
[----:B------:R-:W-:Y:S01]  /*3640*/  SEL R120, R120, RZ, P6 ;  /* 0x000000ff78787207 */ /* 0x000fe20003000000 */
[----:B----4-:R-:W-:Y:S01]  /*3650*/  IMAD.WIDE R84, R186, 0x4, R84 ;  /* 0x00000004ba547825 */ /* 0x010fe200078e0254 */
[----:B------:R-:W-:Y:S01]  /*3660*/  SEL R141, R141, RZ, P6 ;  /* 0x000000ff8d8d7207 */ /* 0x000fe20003000000 */
[----:B------:R4:W-:Y:S01]  /*3670*/  LDGSTS.E [R121+0x1c00], desc[UR14][R76.64], P3 ;  /* 0x01c000004c797fae */ /* 0x0009e2000992184e */
[----:B------:R-:W-:Y:S01]  /*3680*/  SEL R124, R124, RZ, P6 ;  /* 0x000000ff7c7c7207 */ /* 0x000fe20003000000 */
[----:B-1----:R-:W-:-:S02]  /*3690*/  IMAD.WIDE R82, R186, 0x4, R82 ;  /* 0x00000004ba527825 */ /* 0x002fc400078e0252 */
[----:B------:R1:W-:Y:S02]  /*36a0*/  LDGSTS.E [R121+0x2000], desc[UR14][R74.64], P3 ;  /* 0x020000004a797fae */ /* 0x0003e4000992184e */
[C---:B--2---:R-:W-:Y:S02]  /*36b0*/  IMAD.WIDE R80, R186.reuse, 0x4, R80 ;  /* 0x00000004ba507825 */ /* 0x044fe400078e0250 */
[----:B------:R2:W-:Y:S02]  /*36c0*/  LDGSTS.E [R121+0x2400], desc[UR14][R72.64], P3 ;  /* 0x0240000048797fae */ /* 0x0005e4000992184e */
[C---:B---3--:R-:W-:Y:S02]  /*36d0*/  IMAD.WIDE R78, R186.reuse, 0x4, R78 ;  /* 0x00000004ba4e7825 */ /* 0x048fe400078e024e */
[----:B------:R3:W-:Y:S02]  /*36e0*/  LDGSTS.E [R121+0x2800], desc[UR14][R70.64], P3 ;  /* 0x0280000046797fae */ /* 0x0007e4000992184e */
[----:B----4-:R-:W-:-:S02]  /*36f0*/  IMAD.WIDE R76, R186, 0x4, R76 ;  /* 0x00000004ba4c7825 */ /* 0x010fc400078e024c */
[----:B------:R4:W-:Y:S02]  /*3700*/  LDGSTS.E [R121+0x2c00], desc[UR14][R68.64], P3 ;  /* 0x02c0000044797fae */ /* 0x0009e4000992184e */
[C---:B-1----:R-:W-:Y:S02]  /*3710*/  IMAD.WIDE R74, R186.reuse, 0x4, R74 ;  /* 0x00000004ba4a7825 */ /* 0x042fe400078e024a */
[----:B------:R1:W-:Y:S02]  /*3720*/  LDGSTS.E [R121+0x3000], desc[UR14][R66.64], P3 ;  /* 0x0300000042797fae */ /* 0x0003e4000992184e */
[C---:B--2---:R-:W-:Y:S02]  /*3730*/  IMAD.WIDE R72, R186.reuse, 0x4, R72 ;  /* 0x00000004ba487825 */ /* 0x044fe400078e0248 */
[----:B------:R2:W-:Y:S02]  /*3740*/  LDGSTS.E [R121+0x3400], desc[UR14][R64.64], P3 ;  /* 0x0340000040797fae */ /* 0x0005e4000992184e */
[----:B---3--:R-:W-:-:S02]  /*3750*/  IMAD.WIDE R70, R186, 0x4, R70 ;  /* 0x00000004ba467825 */ /* 0x008fc400078e0246 */
[----:B------:R3:W-:Y:S02]  /*3760*/  LDGSTS.E [R121+0x3800], desc[UR14][R62.64], P3 ;  /* 0x038000003e797fae */ /* 0x0007e4000992184e */
[C---:B----4-:R-:W-:Y:S02]  /*3770*/  IMAD.WIDE R68, R186.reuse, 0x4, R68 ;  /* 0x00000004ba447825 */ /* 0x050fe400078e0244 */
[----:B------:R4:W-:Y:S02]  /*3780*/  LDGSTS.E [R121+0x3c00], desc[UR14][R60.64], P3 ;  /* 0x03c000003c797fae */ /* 0x0009e4000992184e */
[C---:B-1----:R-:W-:Y:S02]  /*3790*/  IMAD.WIDE R66, R186.reuse, 0x4, R66 ;  /* 0x00000004ba427825 */ /* 0x042fe400078e0242 */
[----:B------:R1:W-:Y:S02]  /*37a0*/  LDGSTS.E [R121+0x4000], desc[UR14][R58.64], P3 ;  /* 0x040000003a797fae */ /* 0x0003e4000992184e */
[----:B--2---:R-:W-:-:S02]  /*37b0*/  IMAD.WIDE R64, R186, 0x4, R64 ;  /* 0x00000004ba407825 */ /* 0x004fc400078e0240 */
[----:B------:R2:W-:Y:S02]  /*37c0*/  LDGSTS.E [R121+0x4400], desc[UR14][R56.64], P3 ;  /* 0x0440000038797fae */ /* 0x0005e4000992184e */
[C---:B---3--:R-:W-:Y:S02]  /*37d0*/  IMAD.WIDE R62, R186.reuse, 0x4, R62 ;  /* 0x00000004ba3e7825 */ /* 0x048fe400078e023e */
[----:B------:R3:W-:Y:S02]  /*37e0*/  LDGSTS.E [R121+0x4800], desc[UR14][R54.64], P3 ;  /* 0x0480000036797fae */ /* 0x0007e4000992184e */
[C---:B----4-:R-:W-:Y:S02]  /*37f0*/  IMAD.WIDE R60, R186.reuse, 0x4, R60 ;  /* 0x00000004ba3c7825 */ /* 0x050fe400078e023c */
[----:B------:R4:W-:Y:S02]  /*3800*/  LDGSTS.E [R121+0x4c00], desc[UR14][R52.64], P3 ;  /* 0x04c0000034797fae */ /* 0x0009e4000992184e */
        /* <DEDUP_REMOVED lines=21> */
[----:B------:R-:W-:Y:S02]  /*3960*/  LDGSTS.E [R121+0x7800], desc[UR14][R30.64], P3 ;  /* 0x078000001e797fae */ /* 0x000fe4000992184e */
[----:B----4-:R-:W-:Y:S02]  /*3970*/  IMAD.WIDE R36, R186, 0x4, R36 ;  /* 0x00000004ba247825 */ /* 0x010fe400078e0224 */
[----:B------:R-:W-:Y:S01]  /*3980*/  LDGSTS.E [R121+0x7c00], desc[UR14][R28.64], P3 ;  /* 0x07c000001c797fae */ /* 0x000fe2000992184e */
[----:B------:R-:W-:Y:S01]  /*3990*/  ISETP.NE.U32.AND P3, PT, R128, RZ, PT ;  /* 0x000000ff8000720c */ /* 0x000fe20003f65070 */
[----:B-1----:R-:W-:-:S02]  /*39a0*/  IMAD.WIDE R34, R186, 0x4, R34 ;  /* 0x00000004ba227825 */ /* 0x002fc400078e0222 */
[----:B------:R-:W0:Y:S02]  /*39b0*/  LDGDEPBAR ;  /* 0x00000000000079af */ /* 0x000e240000000000 */
[----:B--2---:R-:W-:Y:S01]  /*39c0*/  IMAD.WIDE R32, R186, 0x4, R32 ;  /* 0x00000004ba207825 */ /* 0x004fe200078e0220 */
[----:B------:R-:W-:Y:S06]  /*39d0*/  BAR.SYNC.DEFER_BLOCKING 0x0 ;  /* 0x0000000000007b1d */ /* 0x000fec0000010000 */
[----:B------:R-:W-:Y:S01]  /*39e0*/  @!PT LDS RZ, [RZ] ;  /* 0x00000000fffff984 */ /* 0x000fe20000000800 */
[----:B------:R-:W-:Y:S01]  /*39f0*/  @!PT LDS RZ, [RZ] ;  /* 0x00000000fffff984 */ /* 0x000fe20000000800 */
[----:B------:R-:W-:Y:S01]  /*3a00*/  @!PT LDS RZ, [RZ] ;  /* 0x00000000fffff984 */ /* 0x000fe20000000800 */
[----:B------:R1:W-:Y:S01]  /*3a10*/  LDGSTS.E [R131+0x1c000], desc[UR14][R118.64], P2 ;  /* 0x1c00000076837fae */ /* 0x0003e2000912184e */
[----:B------:R-:W-:-:S03]  /*3a20*/  ISETP.NE.U32.AND P2, PT, R130, RZ, PT ;  /* 0x000000ff8200720c */ /* 0x000fc60003f45070 */
[----:B------:R2:W-:Y:S01]  /*3a30*/  LDGSTS.E [R131+0x1c008], desc[UR14][R96.64], P4 ;  /* 0x1c00800060837fae */ /* 0x0005e2000a12184e */
[----:B------:R-:W-:-:S03]  /*3a40*/  ISETP.NE.U32.AND P4, PT, R132, RZ, PT ;  /* 0x000000ff8400720c */ /* 0x000fc60003f85070 */
[----:B------:R3:W-:Y:S01]  /*3a50*/  LDGSTS.E [R133+0x1c000], desc[UR14][R98.64], P1 ;  /* 0x1c00000062857fae */ /* 0x0007e2000892184e */
[----:B------:R-:W-:-:S03]  /*3a60*/  ISETP.NE.U32.AND P1, PT, R134, RZ, PT ;  /* 0x000000ff8600720c */ /* 0x000fc60003f25070 */
[----:B------:R4:W-:Y:S01]  /*3a70*/  LDGSTS.E [R133+0x1c008], desc[UR14][R100.64], P3 ;  /* 0x1c00800064857fae */ /* 0x0009e2000992184e */
[----:B------:R-:W-:Y:S02]  /*3a80*/  ISETP.NE.U32.AND P3, PT, R136, RZ, PT ;  /* 0x000000ff8800720c */ /* 0x000fe40003f65070 */
[----:B-1----:R-:W-:Y:S01]  /*3a90*/  CS2R R118, SRZ ;  /* 0x0000000000767805 */ /* 0x002fe2000001ff00 */
[----:B------:R1:W-:Y:S01]  /*3aa0*/  LDGSTS.E [R135+0x1c000], desc[UR14][R102.64], P2 ;  /* 0x1c00000066877fae */ /* 0x0003e2000912184e */
[----:B------:R-:W-:Y:S02]  /*3ab0*/  ISETP.NE.U32.AND P2, PT, R138, RZ, PT ;  /* 0x000000ff8a00720c */ /* 0x000fe40003f45070 */
[----:B--2---:R-:W-:Y:S02]  /*3ac0*/  CS2R R130, SRZ ;  /* 0x0000000000827805 */ /* 0x004fe4000001ff00 */
[----:B------:R-:W-:Y:S01]  /*3ad0*/  SEL R96, RZ, 0x4, P5 ;  /* 0x00000004ff607807 */ /* 0x000fe20002800000 */
[----:B------:R2:W-:Y:S01]  /*3ae0*/  LDGSTS.E [R135+0x1c008], desc[UR14][R104.64], P4 ;  /* 0x1c00800068877fae */ /* 0x0005e2000a12184e */
[----:B------:R-:W-:-:S02]  /*3af0*/  ISETP.NE.U32.AND P4, PT, R139, RZ, PT ;  /* 0x000000ff8b00720c */ /* 0x000fc40003f85070 */
[----:B---3--:R-:W-:Y:S02]  /*3b00*/  CS2R R98, SRZ ;  /* 0x0000000000627805 */ /* 0x008fe4000001ff00 */
[----:B------:R-:W-:Y:S01]  /*3b10*/  SEL R97, RZ, 0x4, P0 ;  /* 0x00000004ff617807 */ /* 0x000fe20000000000 */
[----:B------:R3:W-:Y:S01]  /*3b20*/  LDGSTS.E [R137+0x1c000], desc[UR14][R106.64], P1 ;  /* 0x1c0000006a897fae */ /* 0x0007e2000892184e */
[----:B------:R-:W-:Y:S02]  /*3b30*/  ISETP.NE.U32.AND P1, PT, R140, RZ, PT ;  /* 0x000000ff8c00720c */ /* 0x000fe40003f25070 */
[----:B----4-:R-:W-:Y:S02]  /*3b40*/  CS2R R100, SRZ ;  /* 0x0000000000647805 */ /* 0x010fe4000001ff00 */
[----:B------:R-:W-:Y:S01]  /*3b50*/  SEL R96, R96, RZ, P6 ;  /* 0x000000ff60607207 */ /* 0x000fe20003000000 */
[----:B------:R4:W-:Y:S01]  /*3b60*/  LDGSTS.E [R137+0x1c008], desc[UR14][R108.64], P3 ;  /* 0x1c0080006c897fae */ /* 0x0009e2000992184e */
[----:B------:R-:W-:-:S02]  /*3b70*/  ISETP.NE.U32.AND P3, PT, R122, RZ, PT ;  /* 0x000000ff7a00720c */ /* 0x000fc40003f65070 */
[----:B-1----:R-:W-:Y:S02]  /*3b80*/  CS2R R102, SRZ ;  /* 0x0000000000667805 */ /* 0x002fe4000001ff00 */
[----:B------:R-:W-:Y:S01]  /*3b90*/  ISETP.NE.U32.AND P5, PT, R141, RZ, PT ;  /* 0x000000ff8d00720c */ /* 0x000fe20003fa5070 */
[----:B------:R1:W-:Y:S01]  /*3ba0*/  LDGSTS.E [R127+0x1c000], desc[UR14][R110.64], P2 ;  /* 0x1c0000006e7f7fae */ /* 0x0003e2000912184e */
[----:B------:R-:W-:Y:S02]  /*3bb0*/  ISETP.NE.U32.AND P2, PT, R120, RZ, PT ;  /* 0x000000ff7800720c */ /* 0x000fe40003f45070 */
[----:B--2---:R-:W-:Y:S02]  /*3bc0*/  CS2R R104, SRZ ;  /* 0x0000000000687805 */ /* 0x004fe4000001ff00 */
[----:B------:R-:W-:Y:S01]  /*3bd0*/  SEL R97, R97, RZ, P6 ;  /* 0x000000ff61617207 */ /* 0x000fe20003000000 */
[----:B------:R2:W-:Y:S01]  /*3be0*/  LDGSTS.E [R127+0x1c008], desc[UR14][R112.64], P4 ;  /* 0x1c008000707f7fae */ /* 0x0005e2000a12184e */
[----:B------:R-:W-:-:S02]  /*3bf0*/  ISETP.NE.U32.AND P0, PT, R124, RZ, PT ;  /* 0x000000ff7c00720c */ /* 0x000fc40003f05070 */
[----:B---3--:R-:W-:Y:S02]  /*3c00*/  CS2R R106, SRZ ;  /* 0x00000000006a7805 */ /* 0x008fe4000001ff00 */
[----:B------:R-:W-:Y:S01]  /*3c10*/  ISETP.NE.U32.AND P4, PT, R96, RZ, PT ;  /* 0x000000ff6000720c */ /* 0x000fe20003f85070 */
[----:B------:R3:W-:Y:S01]  /*3c20*/  LDGSTS.E [R129+0x1c000], desc[UR14][R114.64], P1 ;  /* 0x1c00000072817fae */ /* 0x0007e2000892184e */
[----:B------:R-:W-:Y:S02]  /*3c30*/  ISETP.NE.U32.AND P6, PT, R97, RZ, PT ;  /* 0x000000ff6100720c */ /* 0x000fe40003fc5070 */
[----:B------:R-:W-:Y:S02]  /*3c40*/  CS2R R96, SRZ ;  /* 0x0000000000607805 */ /* 0x000fe4000001ff00 */
[----:B----4-:R-:W-:Y:S01]  /*3c50*/  CS2R R108, SRZ ;  /* 0x00000000006c7805 */ /* 0x010fe2000001ff00 */
[----:B------:R4:W-:Y:S01]  /*3c60*/  LDGSTS.E [R129+0x1c008], desc[UR14][R116.64], P3 ;  /* 0x1c00800074817fae */ /* 0x0009e2000992184e */
[----:B-1----:R-:W-:-:S02]  /*3c70*/  CS2R R110, SRZ ;  /* 0x00000000006e7805 */ /* 0x002fc4000001ff00 */
[----:B------:R-:W-:Y:S02]  /*3c80*/  CS2R R132, SRZ ;  /* 0x0000000000847805 */ /* 0x000fe4000001ff00 */
[----:B------:R-:W-:Y:S01]  /*3c90*/  CS2R R134, SRZ ;  /* 0x0000000000867805 */ /* 0x000fe2000001ff00 */
[----:B------:R1:W-:Y:S01]  /*3ca0*/  LDGSTS.E [R125+0x1c000], desc[UR14][R92.64], P2 ;  /* 0x1c0000005c7d7fae */ /* 0x0003e2000912184e */
[----:B--2---:R-:W-:Y:S02]  /*3cb0*/  CS2R R112, SRZ ;  /* 0x0000000000707805 */ /* 0x004fe4000001ff00 */
[----:B------:R-:W-:Y:S02]  /*3cc0*/  CS2R R126, SRZ ;  /* 0x00000000007e7805 */ /* 0x000fe4000001ff00 */
[----:B------:R-:W-:Y:S01]  /*3cd0*/  CS2R R136, SRZ ;  /* 0x0000000000887805 */ /* 0x000fe2000001ff00 */
[----:B------:R2:W-:Y:S01]  /*3ce0*/  LDGSTS.E [R125+0x1c008], desc[UR14][R94.64], P5 ;  /* 0x1c0080005e7d7fae */ /* 0x0005e2000a92184e */
[----:B---3--:R-:W-:-:S02]  /*3cf0*/  CS2R R114, SRZ ;  /* 0x0000000000727805 */ /* 0x008fc4000001ff00 */
[----:B------:R-:W-:Y:S02]  /*3d00*/  CS2R R138, SRZ ;  /* 0x00000000008a7805 */ /* 0x000fe4000001ff00 */
[----:B------:R-:W-:Y:S01]  /*3d10*/  CS2R R140, SRZ ;  /* 0x00000000008c7805 */ /* 0x000fe2000001ff00 */
[----:B------:R3:W-:Y:S01]  /*3d20*/  LDGSTS.E [R123+0x1c000], desc[UR14][R90.64], P0 ;  /* 0x1c0000005a7b7fae */ /* 0x0007e2000812184e */
[----:B------:R-:W-:Y:S02]  /*3d30*/  ISETP.GE.AND P0, PT, R208, 0x20, PT ;  /* 0x00000020d000780c */ /* 0x000fe40003f06270 */
[----:B----4-:R-:W-:Y:S02]  /*3d40*/  CS2R R116, SRZ ;  /* 0x0000000000747805 */ /* 0x010fe4000001ff00 */
[----:B------:R-:W-:Y:S01]  /*3d50*/  CS2R R128, SRZ ;  /* 0x0000000000807805 */ /* 0x000fe2000001ff00 */
[----:B------:R4:W-:Y:S01]  /*3d60*/  LDGSTS.E [R123+0x1c008], desc[UR14][R24.64], P4 ;  /* 0x1c008000187b7fae */ /* 0x0009e2000a12184e */
[----:B-1----:R-:W-:-:S03]  /*3d70*/  CS2R R92, SRZ ;  /* 0x00000000005c7805 */ /* 0x002fc6000001ff00 */
[----:B------:R-:W0:Y:S01]  /*3d80*/  LDGDEPBAR ;  /* 0x00000000000079af */ /* 0x000e220000000000 */
[----:B--2---:R-:W-:Y:S02]  /*3d90*/  CS2R R94, SRZ ;  /* 0x00000000005e7805 */ /* 0x004fe4000001ff00 */
[----:B------:R-:W-:Y:S01]  /*3da0*/  CS2R R124, SRZ ;  /* 0x00000000007c7805 */ /* 0x000fe2000001ff00 */
[----:B------:R1:W-:Y:S01]  /*3db0*/  LDGSTS.E [R121+0x8000], desc[UR14][R88.64], P6 ;  /* 0x0800000058797fae */ /* 0x0003e2000b12184e */
[----:B---3--:R-:W-:-:S03]  /*3dc0*/  CS2R R90, SRZ ;  /* 0x00000000005a7805 */ /* 0x008fc6000001ff00 */
[----:B------:R2:W-:Y:S01]  /*3dd0*/  LDGSTS.E [R121+0x8400], desc[UR14][R86.64], P6 ;  /* 0x0840000056797fae */ /* 0x0005e2000b12184e */
[----:B----4-:R-:W-:Y:S02]  /*3de0*/  CS2R R24, SRZ ;  /* 0x0000000000187805 */ /* 0x010fe4000001ff00 */
[----:B------:R-:W-:Y:S01]  /*3df0*/  CS2R R122, SRZ ;  /* 0x00000000007a7805 */ /* 0x000fe2000001ff00 */
[----:B------:R3:W-:Y:S04]  /*3e00*/  LDGSTS.E [R121+0x8800], desc[UR14][R26.64], P6 ;  /* 0x088000001a797fae */ /* 0x0007e8000b12184e */
[----:B------:R4:W-:Y:S01]  /*3e10*/  LDGSTS.E [R121+0x8c00], desc[UR14][R84.64], P6 ;  /* 0x08c0000054797fae */ /* 0x0009e2000b12184e */
[----:B-1----:R-:W-:-:S03]  /*3e20*/  CS2R R88, SRZ ;  /* 0x0000000000587805 */ /* 0x002fc6000001ff00 */
[----:B------:R1:W-:Y:S01]  /*3e30*/  LDGSTS.E [R121+0x9000], desc[UR14][R82.64], P6 ;  /* 0x0900000052797fae */ /* 0x0003e2000b12184e */
[----:B--2---:R-:W-:-:S03]  /*3e40*/  CS2R R86, SRZ ;  /* 0x0000000000567805 */ /* 0x004fc6000001ff00 */
[----:B------:R2:W-:Y:S01]  /*3e50*/  LDGSTS.E [R121+0x9400], desc[UR14][R80.64], P6 ;  /* 0x0940000050797fae */ /* 0x0005e2000b12184e */
[----:B---3--:R-:W-:-:S03]  /*3e60*/  CS2R R26, SRZ ;  /* 0x00000000001a7805 */ /* 0x008fc6000001ff00 */
[----:B------:R3:W-:Y:S01]  /*3e70*/  LDGSTS.E [R121+0x9800], desc[UR14][R78.64], P6 ;  /* 0x098000004e797fae */ /* 0x0007e2000b12184e */
[----:B----4-:R-:W-:-:S03]  /*3e80*/  CS2R R84, SRZ ;  /* 0x0000000000547805 */ /* 0x010fc6000001ff00 */
        /* <DEDUP_REMOVED lines=37> */
[C---:B---3--:R-:W-:Y:S01]  /*40e0*/  IMAD.WIDE R46, R186.reuse, 0x4, R30 ;  /* 0x00000004ba2e7825 */ /* 0x048fe200078e021e */
[----:B------:R-:W-:Y:S02]  /*40f0*/  CS2R R30, SRZ ;  /* 0x00000000001e7805 */ /* 0x000fe4000001ff00 */
[----:B------:R3:W-:Y:S01]  /*4100*/  LDGSTS.E [R121+0xe800], desc[UR14][R38.64], P6 ;  /* 0x0e80000026797fae */ /* 0x0007e2000b12184e */
[----:B----4-:R-:W-:Y:S01]  /*4110*/  IMAD.WIDE R44, R186, 0x4, R28 ;  /* 0x00000004ba2c7825 */ /* 0x010fe200078e021c */
[----:B------:R-:W-:Y:S02]  /*4120*/  CS2R R28, SRZ ;  /* 0x00000000001c7805 */ /* 0x000fe4000001ff00 */
        /* <DEDUP_REMOVED lines=10> */
[----:B------:R-:W0:Y:S01]  /*41d0*/  LDGDEPBAR ;  /* 0x00000000000079af */ /* 0x000e220000000000 */
[----:B--2---:R-:W-:Y:S02]  /*41e0*/  CS2R R32, SRZ ;  /* 0x0000000000207805 */ /* 0x004fe4000001ff00 */
[----:B---3--:R-:W-:Y:S02]  /*41f0*/  CS2R R46, SRZ ;  /* 0x00000000002e7805 */ /* 0x008fe4000001ff00 */
[----:B----4-:R-:W-:Y:S02]  /*4200*/  CS2R R44, SRZ ;  /* 0x00000000002c7805 */ /* 0x010fe4000001ff00 */
[----:B------:R-:W-:Y:S01]  /*4210*/  CS2R R120, SRZ ;  /* 0x0000000000787805 */ /* 0x000fe2000001ff00 */
[----:B------:R-:W-:Y:S06]  /*4220*/  @!P0 BRA `(.L_x_0) ;  /* 0x0000002400cc8947 */ /* 0x000fec0003800000 */
[----:B------:R-:W-:Y:S01]  /*4230*/  SHF.R.S32.HI R21, RZ, 0x1f, R170 ;  /* 0x0000001fff157819 */ /* 0x000fe200000114aa */
[----:B------:R-:W-:Y:S01]  /*4240*/  IMAD.SHL.U32 R206, R186, 0x8, RZ ;  /* 0x00000008bace7824 */ /* 0x000fe200078e00ff */
[----:B------:R-:W-:Y:S01]  /*4250*/  SHF.R.S32.HI R26, RZ, 0x1f, R229 ;  /* 0x0000001fff1a7819 */ /* 0x000fe200000114e5 */
[-C--:B------:R-:W-:Y:S01]  /*4260*/  IMAD R238, R242, R20.reuse, RZ ;  /* 0x00000014f2ee7224 */ /* 0x080fe200078e02ff */
[----:B------:R-:W-:Y:S01]  /*4270*/  SHF.R.S32.HI R25, RZ, 0x1f, R228 ;  /* 0x0000001fff197819 */ /* 0x000fe200000114e4 */
[-C--:B------:R-:W-:Y:S01]  /*4280*/  IMAD R237, R243, R20.reuse, RZ ;  /* 0x00000014f3ed7224 */ /* 0x080fe200078e02ff */
[----:B------:R-:W-:Y:S01]  /*4290*/  SHF.L.U64.HI R24, R170, 0x2, R21 ;  /* 0x00000002aa187819 */ /* 0x000fe20000010215 */
[-C--:B------:R-:W-:Y:S01]  /*42a0*/  IMAD R236, R244, R20.reuse, RZ ;  /* 0x00000014f4ec7224 */ /* 0x080fe200078e02ff */
[----:B------:R-:W-:Y:S01]  /*42b0*/  SHF.L.U64.HI R229, R229, 0x2, R26 ;  /* 0x00000002e5e57819 */ /* 0x000fe2000001021a */
[----:B------:R-:W-:Y:S01]  /*42c0*/  IMAD R235, R245, R20, RZ ;  /* 0x00000014f5eb7224 */ /* 0x000fe200078e02ff */
[----:B------:R-:W-:Y:S01]  /*42d0*/  SHF.L.U64.HI R228, R228, 0x2, R25 ;  /* 0x00000002e4e47819 */ /* 0x000fe20000010219 */
[----:B------:R-:W-:Y:S01]  /*42e0*/  VIADD R187, R152, 0xffffffc0 ;  /* 0xffffffc098bb7836 */ /* 0x000fe20000000000 */
[----:B------:R-:W-:-:S02]  /*42f0*/  SHF.R.S32.HI R26, RZ, 0x1f, R227 ;  /* 0x0000001fff1a7819 */ /* 0x000fc400000114e3 */
[----:B------:R-:W-:Y:S02]  /*4300*/  CS2R R52, SRZ ;  /* 0x0000000000347805 */ /* 0x000fe4000001ff00 */
[----:B------:R-:W-:Y:S02]  /*4310*/  SHF.R.S32.HI R21, RZ, 0x1f, R226 ;  /* 0x0000001fff157819 */ /* 0x000fe400000114e2 */
[----:B------:R-:W-:Y:S02]  /*4320*/  CS2R R54, SRZ ;  /* 0x0000000000367805 */ /* 0x000fe4000001ff00 */
[----:B------:R-:W-:Y:S02]  /*4330*/  SHF.R.S32.HI R28, RZ, 0x1f, R225 ;  /* 0x0000001fff1c7819 */ /* 0x000fe400000114e1 */
[----:B------:R-:W-:Y:S02]  /*4340*/  CS2R R56, SRZ ;  /* 0x0000000000387805 */ /* 0x000fe4000001ff00 */
[----:B------:R-:W-:-:S02]  /*4350*/  SHF.R.S32.HI R25, RZ, 0x1f, R224 ;  /* 0x0000001fff197819 */ /* 0x000fc400000114e0 */
[----:B------:R-:W-:Y:S02]  /*4360*/  CS2R R58, SRZ ;  /* 0x00000000003a7805 */ /* 0x000fe4000001ff00 */
[----:B------:R-:W-:Y:S02]  /*4370*/  SHF.L.U64.HI R227, R227, 0x2, R26 ;  /* 0x00000002e3e37819 */ /* 0x000fe4000001021a */
[----:B------:R-:W-:Y:S02]  /*4380*/  CS2R R60, SRZ ;  /* 0x00000000003c7805 */ /* 0x000fe4000001ff00 */
[----:B------:R-:W-:Y:S02]  /*4390*/  SHF.L.U64.HI R226, R226, 0x2, R21 ;  /* 0x00000002e2e27819 */ /* 0x000fe40000010215 */
[----:B------:R-:W-:Y:S02]  /*43a0*/  CS2R R62, SRZ ;  /* 0x00000000003e7805 */ /* 0x000fe4000001ff00 */
[----:B------:R-:W-:-:S02]  /*43b0*/  SHF.L.U64.HI R225, R225, 0x2, R28 ;  /* 0x00000002e1e17819 */ /* 0x000fc4000001021c */
[----:B------:R-:W-:Y:S02]  /*43c0*/  CS2R R64, SRZ ;  /* 0x0000000000407805 */ /* 0x000fe4000001ff00 */
[----:B------:R-:W-:Y:S02]  /*43d0*/  SHF.L.U64.HI R224, R224, 0x2, R25 ;  /* 0x00000002e0e07819 */ /* 0x000fe40000010219 */
[----:B------:R-:W-:Y:S02]  /*43e0*/  CS2R R66, SRZ ;  /* 0x0000000000427805 */ /* 0x000fe4000001ff00 */
[----:B------:R-:W-:Y:S02]  /*43f0*/  SHF.R.S32.HI R26, RZ, 0x1f, R223 ;  /* 0x0000001fff1a7819 */ /* 0x000fe400000114df */
[----:B------:R-:W-:Y:S02]  /*4400*/  CS2R R68, SRZ ;  /* 0x0000000000447805 */ /* 0x000fe4000001ff00 */
[----:B------:R-:W-:-:S02]  /*4410*/  SHF.R.S32.HI R28, RZ, 0x1f, R5 ;  /* 0x0000001fff1c7819 */ /* 0x000fc40000011405 */
[----:B------:R-:W-:Y:S02]  /*4420*/  CS2R R70, SRZ ;  /* 0x0000000000467805 */ /* 0x000fe4000001ff00 */
[----:B------:R-:W-:Y:S02]  /*4430*/  SHF.R.S32.HI R21, RZ, 0x1f, R208 ;  /* 0x0000001fff157819 */ /* 0x000fe400000114d0 */
[----:B------:R-:W-:Y:S02]  /*4440*/  CS2R R72, SRZ ;  /* 0x0000000000487805 */ /* 0x000fe4000001ff00 */
[----:B------:R-:W-:Y:S02]  /*4450*/  SHF.R.U32.HI R25, RZ, 0x5, R171 ;  /* 0x00000005ff197819 */ /* 0x000fe400000116ab */
[----:B------:R-:W-:Y:S02]  /*4460*/  CS2R R74, SRZ ;  /* 0x00000000004a7805 */ /* 0x000fe4000001ff00 */
[----:B------:R-:W-:-:S02]  /*4470*/  SHF.R.S32.HI R185, RZ, 0x1f, R186 ;  /* 0x0000001fffb97819 */ /* 0x000fc400000114ba */
[----:B------:R-:W-:Y:S02]  /*4480*/  CS2R R76, SRZ ;  /* 0x00000000004c7805 */ /* 0x000fe4000001ff00 */
[----:B------:R-:W-:Y:S02]  /*4490*/  SHF.L.U64.HI R223, R223, 0x2, R26 ;  /* 0x00000002dfdf7819 */ /* 0x000fe4000001021a */
[----:B------:R-:W-:Y:S02]  /*44a0*/  CS2R R78, SRZ ;  /* 0x00000000004e7805 */ /* 0x000fe4000001ff00 */
[----:B------:R-:W-:Y:S02]  /*44b0*/  SHF.L.U64.HI R5, R5, 0x2, R28 ;  /* 0x0000000205057819 */ /* 0x000fe4000001021c */
[----:B------:R-:W-:Y:S02]  /*44c0*/  CS2R R80, SRZ ;  /* 0x0000000000507805 */ /* 0x000fe4000001ff00 */
[----:B------:R-:W-:-:S02]  /*44d0*/  LEA.HI R208, R21, R208, RZ, 0x5 ;  /* 0x000000d015d07211 */ /* 0x000fc400078f28ff */
[----:B------:R-:W-:Y:S02]  /*44e0*/  CS2R R82, SRZ ;  /* 0x0000000000527805 */ /* 0x000fe4000001ff00 */
[----:B------:R-:W-:Y:S02]  /*44f0*/  R2UR UR16, R25 ;  /* 0x00000000191072ca */ /* 0x000fe400000e0000 */
[----:B------:R-:W-:Y:S02]  /*4500*/  CS2R R84, SRZ ;  /* 0x0000000000547805 */ /* 0x000fe4000001ff00 */
[----:B------:R-:W-:Y:S02]  /*4510*/  SHF.R.S32.HI R28, RZ, 0x1f, R7 ;  /* 0x0000001fff1c7819 */ /* 0x000fe40000011407 */
[----:B------:R-:W-:Y:S02]  /*4520*/  CS2R R86, SRZ ;  /* 0x0000000000567805 */ /* 0x000fe4000001ff00 */
[----:B------:R-:W-:-:S02]  /*4530*/  SHF.R.S32.HI R25, RZ, 0x1f, R8 ;  /* 0x0000001fff197819 */ /* 0x000fc40000011408 */
[----:B------:R-:W-:Y:S02]  /*4540*/  CS2R R88, SRZ ;  /* 0x0000000000587805 */ /* 0x000fe4000001ff00 */
[----:B------:R-:W-:Y:S02]  /*4550*/  SHF.R.S32.HI R26, RZ, 0x1f, R9 ;  /* 0x0000001fff1a7819 */ /* 0x000fe40000011409 */
[----:B------:R-:W-:Y:S02]  /*4560*/  CS2R R90, SRZ ;  /* 0x00000000005a7805 */ /* 0x000fe4000001ff00 */
[----:B------:R-:W-:Y:S02]  /*4570*/  SHF.R.S32.HI R21, RZ, 0x1f, R10 ;  /* 0x0000001fff157819 */ /* 0x000fe4000001140a */
[----:B------:R-:W-:Y:S02]  /*4580*/  CS2R R92, SRZ ;  /* 0x00000000005c7805 */ /* 0x000fe4000001ff00 */
[----:B------:R-:W-:-:S02]  /*4590*/  SHF.L.U64.HI R205, R186, 0x3, R185 ;  /* 0x00000003bacd7819 */ /* 0x000fc400000102b9 */
[----:B------:R-:W-:Y:S02]  /*45a0*/  CS2R R94, SRZ ;  /* 0x00000000005e7805 */ /* 0x000fe4000001ff00 */
[-C--:B------:R-:W-:Y:S02]  /*45b0*/  LEA R50, P0, R7, R206.reuse, 0x2 ;  /* 0x000000ce07327211 */ /* 0x080fe400078010ff */
[----:B------:R-:W-:Y:S02]  /*45c0*/  CS2R R96, SRZ ;  /* 0x0000000000607805 */ /* 0x000fe4000001ff00 */
[-C--:B------:R-:W-:Y:S02]  /*45d0*/  LEA R48, P1, R8, R206.reuse, 0x2 ;  /* 0x000000ce08307211 */ /* 0x080fe400078210ff */
[----:B------:R-:W-:Y:S02]  /*45e0*/  CS2R R98, SRZ ;  /* 0x0000000000627805 */ /* 0x000fe4000001ff00 */
[----:B------:R-:W-:-:S02]  /*45f0*/  LEA R46, P2, R9, R206, 0x2 ;  /* 0x000000ce092e7211 */ /* 0x000fc400078410ff */
[----:B------:R-:W-:Y:S02]  /*4600*/  CS2R R100, SRZ ;  /* 0x0000000000647805 */ /* 0x000fe4000001ff00 */
[----:B------:R-:W-:Y:S02]  /*4610*/  LEA R44, P3, R10, R206, 0x2 ;  /* 0x000000ce0a2c7211 */ /* 0x000fe400078610ff */
[----:B------:R-:W-:Y:S02]  /*4620*/  CS2R R102, SRZ ;  /* 0x0000000000667805 */ /* 0x000fe4000001ff00 */
[-C--:B------:R-:W-:Y:S02]  /*4630*/  LEA.HI.X R51, R7, R205.reuse, R28, 0x2, P0 ;  /* 0x000000cd07337211 */ /* 0x080fe400000f141c */
[----:B------:R-:W-:Y:S02]  /*4640*/  CS2R R104, SRZ ;  /* 0x0000000000687805 */ /* 0x000fe4000001ff00 */
[----:B------:R-:W-:-:S02]  /*4650*/  LEA.HI.X R49, R8, R205, R25, 0x2, P1 ;  /* 0x000000cd08317211 */ /* 0x000fc400008f1419 */
[----:B------:R-:W-:Y:S02]  /*4660*/  CS2R R106, SRZ ;  /* 0x00000000006a7805 */ /* 0x000fe4000001ff00 */
[-C--:B------:R-:W-:Y:S02]  /*4670*/  LEA.HI.X R47, R9, R205.reuse, R26, 0x2, P2 ;  /* 0x000000cd092f7211 */ /* 0x080fe400010f141a */
[----:B------:R-:W-:Y:S02]  /*4680*/  CS2R R108, SRZ ;  /* 0x00000000006c7805 */ /* 0x000fe4000001ff00 */
[----:B------:R-:W-:Y:S02]  /*4690*/  LEA.HI.X R45, R10, R205, R21, 0x2, P3 ;  /* 0x000000cd0a2d7211 */ /* 0x000fe400018f1415 */
[----:B------:R-:W-:Y:S02]  /*46a0*/  CS2R R110, SRZ ;  /* 0x00000000006e7805 */ /* 0x000fe4000001ff00 */
[----:B------:R-:W-:-:S02]  /*46b0*/  SHF.R.S32.HI R26, RZ, 0x1f, R11 ;  /* 0x0000001fff1a7819 */ /* 0x000fc4000001140b */
[----:B------:R-:W-:Y:S02]  /*46c0*/  CS2R R112, SRZ ;  /* 0x0000000000707805 */ /* 0x000fe4000001ff00 */
[----:B------:R-:W-:Y:S02]  /*46d0*/  SHF.R.S32.HI R10, RZ, 0x1f, R169 ;  /* 0x0000001fff0a7819 */ /* 0x000fe400000114a9 */
[----:B------:R-:W-:Y:S02]  /*46e0*/  CS2R R114, SRZ ;  /* 0x0000000000727805 */ /* 0x000fe4000001ff00 */
[----:B------:R-:W-:Y:S02]  /*46f0*/  SHF.R.S32.HI R7, RZ, 0x1f, R168 ;  /* 0x0000001fff077819 */ /* 0x000fe400000114a8 */
[----:B------:R-:W-:Y:S02]  /*4700*/  CS2R R116, SRZ ;  /* 0x0000000000747805 */ /* 0x000fe4000001ff00 */
[----:B------:R-:W-:-:S02]  /*4710*/  LEA R42, P0, R11, R206, 0x2 ;  /* 0x000000ce0b2a7211 */ /* 0x000fc400078010ff */
[----:B------:R-:W-:Y:S02]  /*4720*/  CS2R R118, SRZ ;  /* 0x0000000000767805 */ /* 0x000fe4000001ff00 */
[-C--:B------:R-:W-:Y:S02]  /*4730*/  LEA R40, P1, R169, R206.reuse, 0x2 ;  /* 0x000000cea9287211 */ /* 0x080fe400078210ff */
[----:B------:R-:W-:Y:S02]  /*4740*/  CS2R R120, SRZ ;  /* 0x0000000000787805 */ /* 0x000fe4000001ff00 */
[----:B------:R-:W-:Y:S02]  /*4750*/  LEA R38, P2, R168, R206, 0x2 ;  /* 0x000000cea8267211 */ /* 0x000fe400078410ff */
[----:B------:R-:W-:Y:S02]  /*4760*/  CS2R R122, SRZ ;  /* 0x00000000007a7805 */ /* 0x000fe4000001ff00 */
[----:B------:R-:W-:-:S02]  /*4770*/  SHF.R.S32.HI R8, RZ, 0x1f, R167 ;  /* 0x0000001fff087819 */ /* 0x000fc400000114a7 */
[----:B------:R-:W-:Y:S02]  /*4780*/  CS2R R124, SRZ ;  /* 0x00000000007c7805 */ /* 0x000fe4000001ff00 */
[----:B------:R-:W-:Y:S02]  /*4790*/  LEA R21, P3, R167, R206, 0x2 ;  /* 0x000000cea7157211 */ /* 0x000fe400078610ff */
[----:B------:R-:W-:Y:S02]  /*47a0*/  CS2R R126, SRZ ;  /* 0x00000000007e7805 */ /* 0x000fe4000001ff00 */
[-C--:B------:R-:W-:Y:S02]  /*47b0*/  LEA.HI.X R43, R11, R205.reuse, R26, 0x2, P0 ;  /* 0x000000cd0b2b7211 */ /* 0x080fe400000f141a */
[----:B------:R-:W-:Y:S02]  /*47c0*/  CS2R R128, SRZ ;  /* 0x0000000000807805 */ /* 0x000fe4000001ff00 */
[----:B------:R-:W-:-:S02]  /*47d0*/  LEA.HI.X R41, R169, R205, R10, 0x2, P1 ;  /* 0x000000cda9297211 */ /* 0x000fc400008f140a */
[----:B------:R-:W-:Y:S02]  /*47e0*/  CS2R R130, SRZ ;  /* 0x0000000000827805 */ /* 0x000fe4000001ff00 */
[----:B------:R-:W-:Y:S02]  /*47f0*/  LEA.HI.X R39, R168, R205, R7, 0x2, P2 ;  /* 0x000000cda8277211 */ /* 0x000fe400010f1407 */
[----:B------:R-:W-:Y:S02]  /*4800*/  CS2R R136, SRZ ;  /* 0x0000000000887805 */ /* 0x000fe4000001ff00 */
[----:B------:R-:W-:Y:S02]  /*4810*/  SHF.R.S32.HI R9, RZ, 0x1f, R166 ;  /* 0x0000001fff097819 */ /* 0x000fe400000114a6 */
[----:B------:R-:W-:Y:S02]  /*4820*/  CS2R R138, SRZ ;  /* 0x00000000008a7805 */ /* 0x000fe4000001ff00 */
[----:B------:R-:W-:-:S02]  /*4830*/  SHF.R.S32.HI R10, RZ, 0x1f, R165 ;  /* 0x0000001fff0a7819 */ /* 0x000fc400000114a5 */
[----:B------:R-:W-:Y:S02]  /*4840*/  CS2R R140, SRZ ;  /* 0x00000000008c7805 */ /* 0x000fe4000001ff00 */
[----:B------:R-:W-:Y:S02]  /*4850*/  SHF.R.S32.HI R7, RZ, 0x1f, R164 ;  /* 0x0000001fff077819 */ /* 0x000fe400000114a4 */
[----:B------:R-:W-:Y:S02]  /*4860*/  CS2R R142, SRZ ;  /* 0x00000000008e7805 */ /* 0x000fe4000001ff00 */
[-C--:B------:R-:W-:Y:S02]  /*4870*/  LEA R35, P0, R166, R206.reuse, 0x2 ;  /* 0x000000cea6237211 */ /* 0x080fe400078010ff */
[----:B------:R-:W-:Y:S02]  /*4880*/  CS2R R144, SRZ ;  /* 0x0000000000907805 */ /* 0x000fe4000001ff00 */
[----:B------:R-:W-:-:S02]  /*4890*/  LEA R33, P1, R165, R206, 0x2 ;  /* 0x000000cea5217211 */ /* 0x000fc400078210ff */
[----:B------:R-:W-:Y:S02]  /*48a0*/  CS2R R146, SRZ ;  /* 0x0000000000927805 */ /* 0x000fe4000001ff00 */
[-C--:B------:R-:W-:Y:S02]  /*48b0*/  LEA R31, P2, R164, R206.reuse, 0x2 ;  /* 0x000000cea41f7211 */ /* 0x080fe400078410ff */
[----:B------:R-:W-:Y:S02]  /*48c0*/  CS2R R148, SRZ ;  /* 0x0000000000947805 */ /* 0x000fe4000001ff00 */
[-C--:B------:R-:W-:Y:S02]  /*48d0*/  LEA.HI.X R37, R167, R205.reuse, R8, 0x2, P3 ;  /* 0x000000cda7257211 */ /* 0x080fe400018f1408 */
[----:B------:R-:W-:Y:S02]  /*48e0*/  CS2R R150, SRZ ;  /* 0x0000000000967805 */ /* 0x000fe4000001ff00 */
[----:B------:R-:W-:Y:S01]  /*48f0*/  SHF.R.S32.HI R8, RZ, 0x1f, R163 ;  /* 0x0000001fff087819 */ /* 0x000fe200000114a3 */
[----:B------:R-:W-:Y:S01]  /*4900*/  UMOV UR12, 0x1 ;  /* 0x00000001000c7882 */ /* 0x000fe20000000000 */
[----:B------:R-:W-:Y:S01]  /*4910*/  LEA R30, P3, R163, R206, 0x2 ;  /* 0x000000cea31e7211 */ /* 0x000fe200078610ff */
[----:B------:R-:W-:Y:S01]  /*4920*/  UMOV UR13, 0xffffffff ;  /* 0xffffffff000d7882 */ /* 0x000fe20000000000 */
[-C--:B------:R-:W-:Y:S01]  /*4930*/  LEA.HI.X R36, R166, R205.reuse, R9, 0x2, P0 ;  /* 0x000000cda6247211 */ /* 0x080fe200000f1409 */
[----:B------:R-:W-:Y:S01]  /*4940*/  UMOV UR4, URZ ;  /* 0x0000003f00047c82 */ /* 0x000fe20008000000 */
[----:B------:R-:W-:-:S02]  /*4950*/  LEA.HI.X R34, R165, R205, R10, 0x2, P1 ;  /* 0x000000cda5227211 */ /* 0x000fc400008f140a */
[----:B------:R-:W-:Y:S02]  /*4960*/  LEA.HI.X R32, R164, R205, R7, 0x2, P2 ;  /* 0x000000cda4207211 */ /* 0x000fe400010f1407 */
[----:B------:R-:W-:Y:S02]  /*4970*/  SHF.R.S32.HI R9, RZ, 0x1f, R162 ;  /* 0x0000001fff097819 */ /* 0x000fe400000114a2 */
[----:B------:R-:W-:Y:S02]  /*4980*/  SHF.R.S32.HI R10, RZ, 0x1f, R161 ;  /* 0x0000001fff0a7819 */ /* 0x000fe400000114a1 */
[----:B------:R-:W-:Y:S02]  /*4990*/  SHF.R.S32.HI R7, RZ, 0x1f, R160 ;  /* 0x0000001fff077819 */ /* 0x000fe400000114a0 */
[-C--:B------:R-:W-:Y:S02]  /*49a0*/  LEA R29, P0, R162, R206.reuse, 0x2 ;  /* 0x000000cea21d7211 */ /* 0x080fe400078010ff */
[----:B------:R-:W-:-:S02]  /*49b0*/  LEA R28, P1, R161, R206, 0x2 ;  /* 0x000000cea11c7211 */ /* 0x000fc400078210ff */
[-C--:B------:R-:W-:Y:S02]  /*49c0*/  LEA R27, P2, R160, R206.reuse, 0x2 ;  /* 0x000000cea01b7211 */ /* 0x080fe400078410ff */
[-C--:B------:R-:W-:Y:S02]  /*49d0*/  LEA.HI.X R165, R163, R205.reuse, R8, 0x2, P3 ;  /* 0x000000cda3a57211 */ /* 0x080fe400018f1408 */
[----:B------:R-:W-:Y:S02]  /*49e0*/  SHF.R.S32.HI R8, RZ, 0x1f, R159 ;  /* 0x0000001fff087819 */ /* 0x000fe4000001149f */
[----:B------:R-:W-:Y:S02]  /*49f0*/  LEA R26, P3, R159, R206, 0x2 ;  /* 0x000000ce9f1a7211 */ /* 0x000fe400078610ff */
[-C--:B------:R-:W-:Y:S02]  /*4a00*/  LEA.HI.X R167, R162, R205.reuse, R9, 0x2, P0 ;  /* 0x000000cda2a77211 */ /* 0x080fe400000f1409 */
[----:B------:R-:W-:-:S02]  /*4a10*/  LEA.HI.X R169, R161, R205, R10, 0x2, P1 ;  /* 0x000000cda1a97211 */ /* 0x000fc400008f140a */
[-C--:B------:R-:W-:Y:S02]  /*4a20*/  LEA.HI.X R171, R160, R205.reuse, R7, 0x2, P2 ;  /* 0x000000cda0ab7211 */ /* 0x080fe400010f1407 */
[----:B------:R-:W-:Y:S02]  /*4a30*/  SHF.R.S32.HI R9, RZ, 0x1f, R158 ;  /* 0x0000001fff097819 */ /* 0x000fe4000001149e */
[----:B------:R-:W-:Y:S02]  /*4a40*/  SHF.R.S32.HI R10, RZ, 0x1f, R157 ;  /* 0x0000001fff0a7819 */ /* 0x000fe4000001149d */
[-C--:B------:R-:W-:Y:S02]  /*4a50*/  LEA R25, P0, R158, R206.reuse, 0x2 ;  /* 0x000000ce9e197211 */ /* 0x080fe400078010ff */
[----:B------:R-:W-:Y:S02]  /*4a60*/  LEA R160, P1, R157, R206, 0x2 ;  /* 0x000000ce9da07211 */ /* 0x000fe400078210ff */
[----:B------:R-:W-:-:S02]  /*4a70*/  LEA.HI.X R173, R159, R205, R8, 0x2, P3 ;  /* 0x000000cd9fad7211 */ /* 0x000fc400018f1408 */
[----:B------:R-:W-:Y:S02]  /*4a80*/  SHF.R.S32.HI R7, RZ, 0x1f, R156 ;  /* 0x0000001fff077819 */ /* 0x000fe4000001149c */
[----:B------:R-:W-:Y:S02]  /*4a90*/  SHF.R.S32.HI R8, RZ, 0x1f, R155 ;  /* 0x0000001fff087819 */ /* 0x000fe4000001149b */
[-C--:B------:R-:W-:Y:S02]  /*4aa0*/  LEA R162, P2, R156, R206.reuse, 0x2 ;  /* 0x000000ce9ca27211 */ /* 0x080fe400078410ff */
[----:B------:R-:W-:Y:S02]  /*4ab0*/  LEA R164, P3, R155, R206, 0x2 ;  /* 0x000000ce9ba47211 */ /* 0x000fe400078610ff */
[-C--:B------:R-:W-:Y:S02]  /*4ac0*/  LEA.HI.X R174, R158, R205.reuse, R9, 0x2, P0 ;  /* 0x000000cd9eae7211 */ /* 0x080fe400000f1409 */
        /* <DEDUP_REMOVED lines=8> */
[-C--:B------:R-:W-:Y:S02]  /*4b50*/  LEA R170, P2, R23, R206.reuse, 0x2 ;  /* 0x000000ce17aa7211 */ /* 0x080fe400078410ff */
[-C--:B------:R-:W-:Y:S02]  /*4b60*/  LEA.HI.X R178, R154, R205.reuse, R9, 0x2, P0 ;  /* 0x000000cd9ab27211 */ /* 0x080fe400000f1409 */
[----:B------:R-:W-:Y:S02]  /*4b70*/  LEA.HI.X R179, R153, R205, R10, 0x2, P1 ;  /* 0x000000cd99b37211 */ /* 0x000fe400008f140a */
[----:B------:R-:W-:Y:S02]  /*4b80*/  SHF.R.S32.HI R7, RZ, 0x1f, R22 ;  /* 0x0000001fff077819 */ /* 0x000fe40000011416 */
[----:B------:R-:W-:-:S02]  /*4b90*/  LEA R172, P3, R22, R206, 0x2 ;  /* 0x000000ce16ac7211 */ /* 0x000fc400078610ff */
[----:B------:R-:W-:Y:S02]  /*4ba0*/  SHF.R.S32.HI R9, RZ, 0x1f, R18 ;  /* 0x0000001fff097819 */ /* 0x000fe40000011412 */
[----:B------:R-:W-:Y:S02]  /*4bb0*/  LEA R194, P1, R18, R206, 0x2 ;  /* 0x000000ce12c27211 */ /* 0x000fe400078210ff */
[-C--:B------:R-:W-:Y:S02]  /*4bc0*/  LEA.HI.X R180, R23, R205.reuse, R8, 0x2, P2 ;  /* 0x000000cd17b47211 */ /* 0x080fe400010f1408 */
[----:B------:R-:W-:Y:S02]  /*4bd0*/  LEA.HI.X R181, R22, R205, R7, 0x2, P3 ;  /* 0x000000cd16b57211 */ /* 0x000fe400018f1407 */
[----:B------:R-:W-:Y:S02]  /*4be0*/  SHF.R.S32.HI R10, RZ, 0x1f, R19 ;  /* 0x0000001fff0a7819 */ /* 0x000fe40000011413 */
[----:B------:R-:W-:-:S02]  /*4bf0*/  SHF.R.S32.HI R8, RZ, 0x1f, R17 ;  /* 0x0000001fff087819 */ /* 0x000fc40000011411 */
[-C--:B------:R-:W-:Y:S02]  /*4c00*/  LEA R192, P0, R19, R206.reuse, 0x2 ;  /* 0x000000ce13c07211 */ /* 0x080fe400078010ff */
[-C--:B------:R-:W-:Y:S02]  /*4c10*/  LEA R196, P2, R17, R206.reuse, 0x2 ;  /* 0x000000ce11c47211 */ /* 0x080fe400078410ff */
[----:B------:R-:W-:Y:S02]  /*4c20*/  LEA.HI.X R193, R18, R205, R9, 0x2, P1 ;  /* 0x000000cd12c17211 */ /* 0x000fe400008f1409 */
[----:B------:R-:W-:Y:S02]  /*4c30*/  SHF.R.S32.HI R7, RZ, 0x1f, R16 ;  /* 0x0000001fff077819 */ /* 0x000fe40000011410 */
[----:B------:R-:W-:Y:S02]  /*4c40*/  LEA R198, P3, R16, R206, 0x2 ;  /* 0x000000ce10c67211 */ /* 0x000fe400078610ff */
[----:B------:R-:W-:-:S02]  /*4c50*/  SHF.R.S32.HI R9, RZ, 0x1f, R14 ;  /* 0x0000001fff097819 */ /* 0x000fc4000001140e */
[----:B------:R-:W-:Y:S02]  /*4c60*/  LEA R202, P1, R14, R206, 0x2 ;  /* 0x000000ce0eca7211 */ /* 0x000fe400078210ff */
[-C--:B------:R-:W-:Y:S02]  /*4c70*/  LEA.HI.X R183, R19, R205.reuse, R10, 0x2, P0 ;  /* 0x000000cd13b77211 */ /* 0x080fe400000f140a */
        /* <DEDUP_REMOVED lines=9> */
[----:B------:R-:W-:-:S02]  /*4d10*/  LEA R6, P1, R207, R6, 0x3 ;  /* 0x00000006cf067211 */ /* 0x000fc400078218ff */
[-C--:B------:R-:W-:Y:S02]  /*4d20*/  LEA.HI.X R199, R15, R205.reuse, R10, 0x2, P0 ;  /* 0x000000cd0fc77211 */ /* 0x080fe400000f140a */
[-C--:B------:R-:W-:Y:S02]  /*4d30*/  LEA.HI.X R203, R13, R205.reuse, R8, 0x2, P2 ;  /* 0x000000cd0dcb7211 */ /* 0x080fe400010f1408 */
[----:B------:R-:W-:Y:S02]  /*4d40*/  LEA.HI.X R205, R12, R205, R7, 0x2, P3 ;  /* 0x000000cd0ccd7211 */ /* 0x000fe400018f1407 */
[----:B------:R-:W-:Y:S02]  /*4d50*/  IADD3 R182, P0, R6, UR8, RZ ;  /* 0x0000000806b67c10 */ /* 0x000fe4000ff1e0ff */
[----:B------:R-:W-:Y:S02]  /*4d60*/  IADD3 R6, P4, R50, UR10, RZ ;  /* 0x0000000a32067c10 */ /* 0x000fe4000ff9e0ff */
[----:B------:R-:W-:-:S02]  /*4d70*/  IADD3 R7, P3, R48, UR10, RZ ;  /* 0x0000000a30077c10 */ /* 0x000fc4000ff7e0ff */
[----:B------:R-:W-:Y:S02]  /*4d80*/  IADD3 R8, P2, R46, UR10, RZ ;  /* 0x0000000a2e087c10 */ /* 0x000fe4000ff5e0ff */
[----:B------:R-:W-:Y:S02]  /*4d90*/  IADD3.X R15, R51, UR11, RZ, P4, !PT ;  /* 0x0000000b330f7c10 */ /* 0x000fe4000a7fe4ff */
[----:B------:R-:W-:Y:S02]  /*4da0*/  CS2R R50, SRZ ;  /* 0x0000000000327805 */ /* 0x000fe4000001ff00 */
[----:B------:R-:W-:Y:S02]  /*4db0*/  IADD3.X R17, R49, UR11, RZ, P3, !PT ;  /* 0x0000000b31117c10 */ /* 0x000fe40009ffe4ff */
[----:B------:R-:W-:Y:S02]  /*4dc0*/  CS2R R48, SRZ ;  /* 0x0000000000307805 */ /* 0x000fe4000001ff00 */
[----:B------:R-:W-:-:S02]  /*4dd0*/  IADD3 R9, P6, R44, UR10, RZ ;  /* 0x0000000a2c097c10 */ /* 0x000fc4000ffde0ff */
[----:B------:R-:W-:Y:S02]  /*4de0*/  IADD3 R10, P5, R42, UR10, RZ ;  /* 0x0000000a2a0a7c10 */ /* 0x000fe4000ffbe0ff */
[----:B------:R-:W-:Y:S02]  /*4df0*/  IADD3 R11, P4, R40, UR10, RZ ;  /* 0x0000000a280b7c10 */ /* 0x000fe4000ff9e0ff */
[----:B------:R-:W-:Y:S02]  /*4e00*/  IADD3 R13, P3, R38, UR10, RZ ;  /* 0x0000000a260d7c10 */ /* 0x000fe4000ff7e0ff */
[----:B------:R-:W-:Y:S02]  /*4e10*/  IADD3.X R19, R47, UR11, RZ, P2, !PT ;  /* 0x0000000b2f137c10 */ /* 0x000fe400097fe4ff */
[----:B------:R-:W-:Y:S02]  /*4e20*/  CS2R R46, SRZ ;  /* 0x00000000002e7805 */ /* 0x000fe4000001ff00 */
[----:B------:R-:W-:-:S02]  /*4e30*/  IADD3 R12, P2, R21, UR10, RZ ;  /* 0x0000000a150c7c10 */ /* 0x000fc4000ff5e0ff */
[----:B------:R-:W-:Y:S02]  /*4e40*/  IADD3.X R21, R45, UR11, RZ, P6, !PT ;  /* 0x0000000b2d157c10 */ /* 0x000fe4000b7fe4ff */
[----:B------:R-:W-:Y:S02]  /*4e50*/  CS2R R44, SRZ ;  /* 0x00000000002c7805 */ /* 0x000fe4000001ff00 */
[----:B------:R-:W-:Y:S02]  /*4e60*/  IADD3.X R23, R43, UR11, RZ, P5, !PT ;  /* 0x0000000b2b177c10 */ /* 0x000fe4000affe4ff */
[----:B------:R-:W-:Y:S02]  /*4e70*/  CS2R R42, SRZ ;  /* 0x00000000002a7805 */ /* 0x000fe4000001ff00 */
[----:B------:R-:W-:Y:S02]  /*4e80*/  IADD3.X R153, R41, UR11, RZ, P4, !PT ;  /* 0x0000000b29997c10 */ /* 0x000fe4000a7fe4ff */
[----:B------:R-:W-:-:S02]  /*4e90*/  CS2R R40, SRZ ;  /* 0x0000000000287805 */ /* 0x000fc4000001ff00 */
[----:B------:R-:W-:Y:S02]  /*4ea0*/  IADD3.X R155, R39, UR11, RZ, P3, !PT ;  /* 0x0000000b279b7c10 */ /* 0x000fe40009ffe4ff */
[----:B------:R-:W-:Y:S02]  /*4eb0*/  CS2R R38, SRZ ;  /* 0x0000000000267805 */ /* 0x000fe4000001ff00 */
[----:B------:R-:W-:Y:S02]  /*4ec0*/  IADD3 R14, P6, R35, UR10, RZ ;  /* 0x0000000a230e7c10 */ /* 0x000fe4000ffde0ff */
[----:B------:R-:W-:Y:S02]  /*4ed0*/  IADD3 R16, P5, R33, UR10, RZ ;  /* 0x0000000a21107c10 */ /* 0x000fe4000ffbe0ff */
[----:B------:R-:W-:Y:S02]  /*4ee0*/  IADD3 R18, P4, R31, UR10, RZ ;  /* 0x0000000a1f127c10 */ /* 0x000fe4000ff9e0ff */
[----:B------:R-:W-:-:S02]  /*4ef0*/  IADD3 R20, P3, R30, UR10, RZ ;  /* 0x0000000a1e147c10 */ /* 0x000fc4000ff7e0ff */
[----:B------:R-:W-:Y:S02]  /*4f00*/  CS2R R30, SRZ ;  /* 0x00000000001e7805 */ /* 0x000fe4000001ff00 */
[----:B------:R-:W-:Y:S02]  /*4f10*/  IADD3.X R157, R37, UR11, RZ, P2, !PT ;  /* 0x0000000b259d7c10 */ /* 0x000fe400097fe4ff */
[----:B------:R-:W-:Y:S02]  /*4f20*/  IADD3.X R159, R36, UR11, RZ, P6, !PT ;  /* 0x0000000b249f7c10 */ /* 0x000fe4000b7fe4ff */
[----:B------:R-:W-:Y:S02]  /*4f30*/  CS2R R36, SRZ ;  /* 0x0000000000247805 */ /* 0x000fe4000001ff00 */
[----:B------:R-:W-:Y:S02]  /*4f40*/  IADD3.X R161, R34, UR11, RZ, P5, !PT ;  /* 0x0000000b22a17c10 */ /* 0x000fe4000affe4ff */
[----:B------:R-:W-:-:S02]  /*4f50*/  CS2R R34, SRZ ;  /* 0x0000000000227805 */ /* 0x000fc4000001ff00 */
[----:B------:R-:W-:Y:S02]  /*4f60*/  IADD3.X R163, R32, UR11, RZ, P4, !PT ;  /* 0x0000000b20a37c10 */ /* 0x000fe4000a7fe4ff */
[----:B------:R-:W-:Y:S02]  /*4f70*/  CS2R R32, SRZ ;  /* 0x0000000000207805 */ /* 0x000fe4000001ff00 */
[----:B------:R-:W-:Y:S02]  /*4f80*/  IADD3.X R165, R165, UR11, RZ, P3, !PT ;  /* 0x0000000ba5a57c10 */ /* 0x000fe40009ffe4ff */
[----:B------:R-:W-:Y:S02]  /*4f90*/  IADD3 R22, P2, R29, UR10, RZ ;  /* 0x0000000a1d167c10 */ /* 0x000fe4000ff5e0ff */
[----:B------:R-:W-:Y:S02]  /*4fa0*/  IADD3 R152, P6, R28, UR10, RZ ;  /* 0x0000000a1c987c10 */ /* 0x000fe4000ffde0ff */
[----:B------:R-:W-:-:S02]  /*4fb0*/  CS2R R28, SRZ ;  /* 0x00000000001c7805 */ /* 0x000fc4000001ff00 */
[----:B------:R-:W-:Y:S02]  /*4fc0*/  IADD3 R154, P5, R27, UR10, RZ ;  /* 0x0000000a1b9a7c10 */ /* 0x000fe4000ffbe0ff */
[----:B------:R-:W-:Y:S02]  /*4fd0*/  IADD3 R156, P4, R26, UR10, RZ ;  /* 0x0000000a1a9c7c10 */ /* 0x000fe4000ff9e0ff */
[----:B------:R-:W-:Y:S02]  /*4fe0*/  CS2R R26, SRZ ;  /* 0x00000000001a7805 */ /* 0x000fe4000001ff00 */
[----:B------:R-:W-:Y:S02]  /*4ff0*/  IADD3 R158, P3, R25, UR10, RZ ;  /* 0x0000000a199e7c10 */ /* 0x000fe4000ff7e0ff */
[----:B------:R-:W-:Y:S02]  /*5000*/  IADD3.X R167, R167, UR11, RZ, P2, !PT ;  /* 0x0000000ba7a77c10 */ /* 0x000fe400097fe4ff */
[----:B------:R-:W-:-:S02]  /*5010*/  IADD3.X R169, R169, UR11, RZ, P6, !PT ;  /* 0x0000000ba9a97c10 */ /* 0x000fc4000b7fe4ff */
[----:B------:R-:W-:Y:S02]  /*5020*/  IADD3.X R171, R171, UR11, RZ, P5, !PT ;  /* 0x0000000babab7c10 */ /* 0x000fe4000affe4ff */
[----:B------:R-:W-:Y:S02]  /*5030*/  IADD3.X R173, R173, UR11, RZ, P4, !PT ;  /* 0x0000000badad7c10 */ /* 0x000fe4000a7fe4ff */
[----:B------:R-:W-:Y:S02]  /*5040*/  IADD3.X R174, R174, UR11, RZ, P3, !PT ;  /* 0x0000000baeae7c10 */ /* 0x000fe40009ffe4ff */
[----:B------:R-:W-:Y:S02]  /*5050*/  IADD3 R160, P2, R160, UR10, RZ ;  /* 0x0000000aa0a07c10 */ /* 0x000fe4000ff5e0ff */
[----:B------:R-:W-:Y:S02]  /*5060*/  IADD3 R162, P6, R162, UR10, RZ ;  /* 0x0000000aa2a27c10 */ /* 0x000fe4000ffde0ff */
[----:B------:R-:W-:-:S02]  /*5070*/  IADD3 R164, P5, R164, UR10, RZ ;  /* 0x0000000aa4a47c10 */ /* 0x000fc4000ffbe0ff */
[----:B------:R-:W-:Y:S02]  /*5080*/  IADD3 R166, P4, R166, UR10, RZ ;  /* 0x0000000aa6a67c10 */ /* 0x000fe4000ff9e0ff */
[----:B------:R-:W-:Y:S02]  /*5090*/  IADD3 R168, P3, R168, UR10, RZ ;  /* 0x0000000aa8a87c10 */ /* 0x000fe4000ff7e0ff */
[----:B------:R-:W-:Y:S02]  /*50a0*/  IADD3.X R175, R175, UR11, RZ, P2, !PT ;  /* 0x0000000bafaf7c10 */ /* 0x000fe400097fe4ff */
[----:B------:R-:W-:Y:S02]  /*50b0*/  IADD3.X R176, R176, UR11, RZ, P6, !PT ;  /* 0x0000000bb0b07c10 */ /* 0x000fe4000b7fe4ff */
[----:B------:R-:W-:Y:S02]  /*50c0*/  IADD3.X R177, R177, UR11, RZ, P5, !PT ;  /* 0x0000000bb1b17c10 */ /* 0x000fe4000affe4ff */
[----:B------:R-:W-:-:S02]  /*50d0*/  IADD3.X R178, R178, UR11, RZ, P4, !PT ;  /* 0x0000000bb2b27c10 */ /* 0x000fc4000a7fe4ff */
[----:B------:R-:W-:Y:S02]  /*50e0*/  IADD3.X R179, R179, UR11, RZ, P3, !PT ;  /* 0x0000000bb3b37c10 */ /* 0x000fe40009ffe4ff */
[----:B------:R-:W-:Y:S02]  /*50f0*/  SHF.R.S32.HI R222, RZ, 0x1f, R207 ;  /* 0x0000001fffde7819 */ /* 0x000fe400000114cf */
[----:B------:R-:W-:Y:S02]  /*5100*/  IADD3 R170, P2, R170, UR10, RZ ;  /* 0x0000000aaaaa7c10 */ /* 0x000fe4000ff5e0ff */
[----:B------:R-:W-:Y:S02]  /*5110*/  IADD3 R172, P6, R172, UR10, RZ ;  /* 0x0000000aacac7c10 */ /* 0x000fe4000ffde0ff */
[----:B------:R-:W-:Y:S02]  /*5120*/  IADD3 R192, P5, R192, UR10, RZ ;  /* 0x0000000ac0c07c10 */ /* 0x000fe4000ffbe0ff */
[----:B------:R-:W-:-:S02]  /*5130*/  IADD3 R194, P4, R194, UR10, RZ ;  /* 0x0000000ac2c27c10 */ /* 0x000fc4000ff9e0ff */
[----:B------:R-:W-:Y:S02]  /*5140*/  IADD3 R196, P3, R196, UR10, RZ ;  /* 0x0000000ac4c47c10 */ /* 0x000fe4000ff7e0ff */
[----:B------:R-:W-:Y:S02]  /*5150*/  IADD3.X R180, R180, UR11, RZ, P2, !PT ;  /* 0x0000000bb4b47c10 */ /* 0x000fe400097fe4ff */
[----:B------:R-:W-:Y:S02]  /*5160*/  IADD3.X R181, R181, UR11, RZ, P6, !PT ;  /* 0x0000000bb5b57c10 */ /* 0x000fe4000b7fe4ff */
[----:B------:R-:W-:Y:S02]  /*5170*/  IADD3.X R183, R183, UR11, RZ, P5, !PT ;  /* 0x0000000bb7b77c10 */ /* 0x000fe4000affe4ff */
[----:B------:R-:W-:Y:S02]  /*5180*/  IADD3.X R193, R193, UR11, RZ, P4, !PT ;  /* 0x0000000bc1c17c10 */ /* 0x000fe4000a7fe4ff */
[----:B------:R-:W-:-:S02]  /*5190*/  IADD3.X R195, R195, UR11, RZ, P3, !PT ;  /* 0x0000000bc3c37c10 */ /* 0x000fc40009ffe4ff */
[----:B------:R-:W-:Y:S02]  /*51a0*/  LEA.HI.X R24, R207, R24, R222, 0x3, P1 ;  /* 0x00000018cf187211 */ /* 0x000fe400008f1cde */
[----:B------:R-:W-:Y:S02]  /*51b0*/  SHF.R.S32.HI R134, RZ, 0x1f, R209 ;  /* 0x0000001fff867819 */ /* 0x000fe400000114d1 */
[----:B------:R-:W-:Y:S02]  /*51c0*/  SHF.R.S32.HI R133, RZ, 0x1f, R212 ;  /* 0x0000001fff857819 */ /* 0x000fe400000114d4 */
[----:B------:R-:W-:Y:S02]  /*51d0*/  SHF.R.S32.HI R208, RZ, 0x5, R208 ;  /* 0x00000005ffd07819 */ /* 0x000fe400000114d0 */
[----:B------:R-:W-:Y:S02]  /*51e0*/  IADD3 R198, P2, R198, UR10, RZ ;  /* 0x0000000ac6c67c10 */ /* 0x000fe4000ff5e0ff */
[----:B------:R-:W-:Y:S01]  /*51f0*/  IADD3 R200, P6, R200, UR10, RZ ;  /* 0x0000000ac8c87c10 */ /* 0x000fe2000ffde0ff */
[----:B------:R-:W-:Y:S01]  /*5200*/  VIADD R188, R208, 0xfffffffe ;  /* 0xfffffffed0bc7836 */ /* 0x000fe20000000000 */
[----:B------:R-:W-:-:S02]  /*5210*/  IADD3 R202, P5, R202, UR10, RZ ;  /* 0x0000000acaca7c10 */ /* 0x000fc4000ffbe0ff */
[----:B------:R-:W-:Y:S02]  /*5220*/  IADD3 R204, P4, R204, UR10, RZ ;  /* 0x0000000acccc7c10 */ /* 0x000fe4000ff9e0ff */
[----:B------:R-:W-:Y:S02]  /*5230*/  IADD3 R206, P3, R206, UR10, RZ ;  /* 0x0000000acece7c10 */ /* 0x000fe4000ff7e0ff */
[----:B------:R-:W-:Y:S02]  /*5240*/  SHF.R.S32.HI R230, RZ, 0x1f, R211 ;  /* 0x0000001fffe67819 */ /* 0x000fe400000114d3 */
[----:B------:R-:W-:Y:S02]  /*5250*/  SHF.R.S32.HI R233, RZ, 0x1f, R210 ;  /* 0x0000001fffe97819 */ /* 0x000fe400000114d2 */
[----:B------:R-:W-:Y:S02]  /*5260*/  SHF.R.S32.HI R234, RZ, 0x1f, R213 ;  /* 0x0000001fffea7819 */ /* 0x000fe400000114d5 */
[----:B------:R-:W-:-:S02]  /*5270*/  IADD3.X R184, R24, UR9, RZ, P0, !PT ;  /* 0x0000000918b87c10 */ /* 0x000fc400087fe4ff */
[----:B------:R-:W-:Y:S02]  /*5280*/  CS2R R24, SRZ ;  /* 0x0000000000187805 */ /* 0x000fe4000001ff00 */
[C---:B------:R-:W-:Y:S01]  /*5290*/  SHF.L.U64.HI R185, R186.reuse, 0x2, R185 ;  /* 0x00000002bab97819 */ /* 0x040fe200000102b9 */
[----:B------:R-:W-:Y:S01]  /*52a0*/  IMAD.SHL.U32 R186, R186, 0x4, RZ ;  /* 0x00000004baba7824 */ /* 0x000fe200078e00ff */
[----:B------:R-:W-:Y:S02]  /*52b0*/  SHF.L.U64.HI R231, R209, 0x2, R134 ;  /* 0x00000002d1e77819 */ /* 0x000fe40000010286 */
[----:B------:R-:W-:Y:S02]  /*52c0*/  CS2R R134, SRZ ;  /* 0x0000000000867805 */ /* 0x000fe4000001ff00 */
[----:B------:R-:W-:Y:S02]  /*52d0*/  SHF.L.U64.HI R232, R212, 0x2, R133 ;  /* 0x00000002d4e87819 */ /* 0x000fe40000010285 */
[----:B------:R-:W-:-:S02]  /*52e0*/  CS2R R132, SRZ ;  /* 0x0000000000847805 */ /* 0x000fc4000001ff00 */
[----:B------:R-:W-:Y:S02]  /*52f0*/  IADD3.X R197, R197, UR11, RZ, P2, !PT ;  /* 0x0000000bc5c57c10 */ /* 0x000fe400097fe4ff */
[----:B------:R-:W-:Y:S02]  /*5300*/  IADD3.X R199, R199, UR11, RZ, P6, !PT ;  /* 0x0000000bc7c77c10 */ /* 0x000fe4000b7fe4ff */
[----:B------:R-:W-:Y:S02]  /*5310*/  IADD3.X R201, R201, UR11, RZ, P5, !PT ;  /* 0x0000000bc9c97c10 */ /* 0x000fe4000affe4ff */
[----:B------:R-:W-:Y:S02]  /*5320*/  IADD3.X R203, R203, UR11, RZ, P4, !PT ;  /* 0x0000000bcbcb7c10 */ /* 0x000fe4000a7fe4ff */
[----:B------:R-:W-:Y:S02]  /*5330*/  IADD3.X R205, R205, UR11, RZ, P3, !PT ;  /* 0x0000000bcdcd7c10 */ /* 0x000fe40009ffe4ff */
[----:B------:R-:W-:-:S02]  /*5340*/  SHF.L.U64.HI R222, R207, 0x2, R222 ;  /* 0x00000002cfde7819 */ /* 0x000fc400000102de */
[----:B------:R-:W-:Y:S02]  /*5350*/  SHF.L.U64.HI R230, R211, 0x2, R230 ;  /* 0x00000002d3e67819 */ /* 0x000fe400000102e6 */
[----:B------:R-:W-:Y:S02]  /*5360*/  SHF.L.U64.HI R233, R210, 0x2, R233 ;  /* 0x00000002d2e97819 */ /* 0x000fe400000102e9 */
[----:B------:R-:W-:-:S07]  /*5370*/  SHF.L.U64.HI R234, R213, 0x2, R234 ;  /* 0x00000002d5ea7819 */ /* 0x000fce00000102ea */
.L_x_1:
[----:B------:R-:W-:Y:S01]  /*5380*/  UIADD3 UR13, UR13, 0x1, URZ ;  /* 0x000000010d0d7890 */ /* 0x000fe2000fffe03f */
[----:B------:R-:W-:-:S04]  /*5390*/  DEPBAR.LE SB0, 0x2 ;  /* 0x000080800000791a */ /* 0x000fc80000000000 */
[----:B------:R-:W-:Y:S01]  /*53a0*/  BAR.SYNC.DEFER_BLOCKING 0x0 ;  /* 0x0000000000007b1d */ /* 0x000fe20000010000 */
[----:B------:R-:W-:Y:S01]  /*53b0*/  UISETP.GT.AND UP0, UPT, UR13, 0x2, UPT ;  /* 0x000000020d00788c */ /* 0x000fe2000bf04270 */
[----:B------:R-:W-:Y:S01]  /*53c0*/  VIADD R188, R208, 0xfffffffe ;  /* 0xfffffffed0bc7836 */ /* 0x000fe20000000000 */
[----:B------:R-:W-:Y:S01]  /*53d0*/  USHF.L.U32 UR6, UR16, 0x7, URZ ;  /* 0x0000000710067899 */ /* 0x000fe2000800063f */
[C---:B------:R-:W-:Y:S01]  /*53e0*/  ISETP.GE.AND P1, PT, R3.reuse, R187, PT ;  /* 0x000000bb0300720c */ /* 0x040fe20003f26270 */
[----:B------:R-:W-:Y:S01]  /*53f0*/  USEL UR13, UR13, URZ, !UP0 ;  /* 0x0000003f0d0d7287 */ /* 0x000fe2000c000000 */
[----:B------:R-:W-:Y:S01]  /*5400*/  LOP3.LUT R191, R3, 0x2, RZ, 0xfc, !PT ;  /* 0x0000000203bf7812 */ /* 0x000fe200078efcff */
[----:B------:R-:W-:Y:S01]  /*5410*/  ULOP3.LUT UR8, UR6, 0x200, URZ, 0xc0, !UPT ;  /* 0x0000020006087892 */ /* 0x000fe2000f8ec03f */
[----:B------:R-:W-:Y:S01]  /*5420*/  ISETP.LE.AND P0, PT, R188, UR4, PT ;  /* 0x00000004bc007c0c */ /* 0x000fe2000bf03270 */
[----:B------:R-:W-:Y:S01]  /*5430*/  ULEA UR5, UR13, UR7, 0xe ;  /* 0x000000070d057291 */ /* 0x000fe2000f8e703f */
[----:B------:R-:W-:Y:S01]  /*5440*/  SEL R188, RZ, 0x4, P1 ;  /* 0x00000004ffbc7807 */ /* 0x000fe20000800000 */
[----:B------:R-:W-:Y:S01]  /*5450*/  ULEA UR6, UR13, UR7, 0xf ;  /* 0x000000070d067291 */ /* 0x000fe2000f8e783f */
[----:B------:R-:W-:Y:S01]  /*5460*/  LOP3.LUT R250, R4, 0x10, RZ, 0x3c, !PT ;  /* 0x0000001004fa7812 */ /* 0x000fe200078e3cff */
[----:B------:R-:W-:Y:S01]  /*5470*/  UIADD3 UR5, UR5, 0x18000, URZ ;  /* 0x0001800005057890 */ /* 0x000fe2000fffe03f */
[----:B------:R-:W-:Y:S01]  /*5480*/  SEL R188, R188, RZ, !P0 ;  /* 0x000000ffbcbc7207 */ /* 0x000fe20004000000 */
[----:B------:R-:W-:-:S02]  /*5490*/  USHF.R.U32.HI UR6, URZ, 0x4, UR6 ;  /* 0x000000043f067899 */ /* 0x000fc40008011606 */
[----:B------:R-:W-:Y:S01]  /*54a0*/  ULEA.HI UR5, UR5, UR8, URZ, 0x1c ;  /* 0x0000000805057291 */ /* 0x000fe2000f8fe03f */
[----:B------:R-:W-:Y:S01]  /*54b0*/  ISETP.NE.U32.AND P1, PT, R188, RZ, PT ;  /* 0x000000ffbc00720c */ /* 0x000fe20003f25070 */
[----:B------:R-:W-:Y:S01]  /*54c0*/  USGXT.U32 UR10, UR6, 0xe ;  /* 0x0000000e060a789a */ /* 0x000fe20008000000 */
[----:B------:R-:W-:Y:S01]  /*54d0*/  LEA R188, P2, R213, R182, 0x2 ;  /* 0x000000b6d5bc7211 */ /* 0x000fe200078410ff */
[----:B------:R-:W-:Y:S01]  /*54e0*/  ULOP3.LUT UR8, UR5, 0x3fff, URZ, 0xc0, !UPT ;  /* 0x00003fff05087892 */ /* 0x000fe2000f8ec03f */
[----:B------:R-:W-:Y:S01]  /*54f0*/  UMOV UR11, 0x40000040 ;  /* 0x40000040000b7882 */ /* 0x000fe20000000000 */
[----:B------:R-:W-:Y:S01]  /*5500*/  WARPGROUP.ARRIVE ;  /* 0x00000000000079c5 */ /* 0x000fe20000000000 */
[----:B------:R-:W-:Y:S01]  /*5510*/  UMOV UR9, 0x40000040 ;  /* 0x4000004000097882 */ /* 0x000fe20000000000 */
[----:B------:R-:W-:Y:S01]  /*5520*/  UMOV UR5, URZ ;  /* 0x0000003f00057c82 */ /* 0x000fe20008000000 */
[----:B------:R-:W-:Y:S01]  /*5530*/  UMOV UR6, URZ ;  /* 0x0000003f00067c82 */ /* 0x000fe20008000000 */
[----:B------:R-:W-:Y:S01]  /*5540*/  UIADD3 UR12, UR12, 0x1, URZ ;  /* 0x000000010c0c7890 */ /* 0x000fe2000fffe03f */
[----:B------:R-:W-:-:S02]  /*5550*/  IMAD.X R189, R184, 0x1, R234, P2 ;  /* 0x00000001b8bd7824 */ /* 0x000fc400010e06ea */
[----:B------:R-:W-:Y:S01]  /*5560*/  HGMMA.64x256x8.F32.TF32 R24, gdesc[UR8], R24 ;  /* 0x07e00000081879f0 */ /* 0x000fe20008702818 */
[----:B------:R-:W-:Y:S02]  /*5570*/  UIADD3 UR10, UP1, UR10, 0x2, URZ ;  /* 0x000000020a0a7890 */ /* 0x000fe4000ff3e03f */
[----:B------:R-:W-:Y:S02]  /*5580*/  UIADD3 UR8, UP0, UR8, 0x2, URZ ;  /* 0x0000000208087890 */ /* 0x000fe4000ff1e03f */
[----:B------:R-:W-:Y:S02]  /*5590*/  UIADD3.X UR11, UR6, 0x40000040, URZ, UP1, !UPT ;  /* 0x40000040060b7890 */ /* 0x000fe40008ffe43f */
[----:B------:R-:W-:Y:S02]  /*55a0*/  UIADD3.X UR9, UR5, 0x40000040, URZ, UP0, !UPT ;  /* 0x4000004005097890 */ /* 0x000fe400087fe43f */
[----:B------:R-:W-:Y:S02]  /*55b0*/  UIADD3.64 UR22, UR10, 0x2, URZ ;  /* 0x000000020a167897 */ /* 0x000fe4000fffe03f */
[----:B------:R-:W-:-:S02]  /*55c0*/  UIADD3.64 UR20, UR8, 0x2, URZ ;  /* 0x0000000208147897 */ /* 0x000fc4000fffe03f */
[----:B------:R-:W-:Y:S02]  /*55d0*/  UISETP.GT.AND UP0, UPT, UR12, 0x2, UPT ;  /* 0x000000020c00788c */ /* 0x000fe4000bf04270 */
[----:B------:R-:W-:Y:S02]  /*55e0*/  UIADD3 UR4, UR4, 0x1, URZ ;  /* 0x0000000104047890 */ /* 0x000fe4000fffe03f */
[----:B------:R-:W-:-:S04]  /*55f0*/  USEL UR12, UR12, URZ, !UP0 ;  /* 0x0000003f0c0c7287 */ /* 0x000fc8000c000000 */
[----:B------:R-:W-:-:S06]  /*5600*/  ULEA UR5, UR12, UR7, 0xe ;  /* 0x000000070c057291 */ /* 0x000fcc000f8e703f */
[----:B------:R-:W-:Y:S01]  /*5610*/  VIADD R190, R4, UR5 ;  /* 0x0000000504be7c36 */ /* 0x000fe20008000000 */
[----:B------:R-:W-:Y:S01]  /*5620*/  HGMMA.64x256x8.F32.TF32 R24, gdesc[UR8], R24 ;  /* 0x07e00000081879f0 */ /* 0x000fe20008702818 */
[----:B------:R-:W-:Y:S02]  /*5630*/  UIADD3.64 UR10, UR10, 0x4, URZ ;  /* 0x000000040a0a7897 */ /* 0x000fe4000fffe03f */
[----:B------:R-:W-:-:S15]  /*5640*/  UIADD3.64 UR8, UR8, 0x4, URZ ;  /* 0x0000000408087897 */ /* 0x000fde000fffe03f */
[----:B------:R-:W-:-:S10]  /*5650*/  NOP ;  /* 0x0000000000007918 */ /* 0x000fd40000000000 */
[----:B------:R-:W-:-:S15]  /*5660*/  HGMMA.64x256x8.F32.TF32 R24, gdesc[UR20], R24 ;  /* 0x07e00000141879f0 */ /* 0x000fde0008702818 */
[----:B------:R-:W-:-:S13]  /*5670*/  NOP ;  /* 0x0000000000007918 */ /* 0x000fda0000000000 */
[----:B------:R-:W-:Y:S03]  /*5680*/  HGMMA.64x256x8.F32.TF32 R24, gdesc[UR8], R24, gsb0 ;  /* 0x07e00000081879f0 */ /* 0x000fe60008002818 */
[----:B------:R-:W-:Y:S02]  /*5690*/  WARPGROUP.DEPBAR.LE gsb0, 0x1 ;  /* 0x00008000000079c5 */ /* 0x000fe40000010100 */
[----:B------:R-:W-:Y:S06]  /*56a0*/  BAR.SYNC.DEFER_BLOCKING 0x0 ;  /* 0x0000000000007b1d */ /* 0x000fec0000010000 */
[----:B------:R-:W-:Y:S01]  /*56b0*/  @!PT LDS RZ, [RZ] ;  /* 0x00000000fffff984 */ /* 0x000fe20000000800 */
[----:B------:R-:W-:Y:S01]  /*56c0*/  @!PT LDS RZ, [RZ] ;  /* 0x00000000fffff984 */ /* 0x000fe20000000800 */
[----:B------:R-:W-:Y:S01]  /*56d0*/  @!PT LDS RZ, [RZ] ;  /* 0x00000000fffff984 */ /* 0x000fe20000000800 */
[----:B------:R1:W-:Y:S01]  /*56e0*/  LDGSTS.E [R190+0x18000], desc[UR14][R188.64], P1 ;  /* 0x18000000bcbe7fae */ /* 0x0003e2000892184e */
[----:B------:R-:W-:-:S02]  /*56f0*/  ISETP.GE.AND P1, PT, R191, R187, PT ;  /* 0x000000bbbf00720c */ /* 0x000fc40003f26270 */
[----:B------:R-:W-:Y:S02]  /*5700*/  LOP3.LUT R191, R3, 0x4, RZ, 0xfc, !PT ;  /* 0x0000000403bf7812 */ /* 0x000fe400078efcff */
[----:B-1----:R-:W-:-:S04]  /*5710*/  SEL R188, RZ, 0x4, P1 ;  /* 0x00000004ffbc7807 */ /* 0x002fc80000800000 */
[----:B------:R-:W-:-:S04]  /*5720*/  SEL R188, R188, RZ, !P0 ;  /* 0x000000ffbcbc7207 */ /* 0x000fc80004000000 */
[----:B------:R-:W-:Y:S02]  /*5730*/  ISETP.NE.U32.AND P1, PT, R188, RZ, PT ;  /* 0x000000ffbc00720c */ /* 0x000fe40003f25070 */
[----:B------:R-:W-:-:S05]  /*5740*/  LEA R188, P2, R210, R182, 0x2 ;  /* 0x000000b6d2bc7211 */ /* 0x000fca00078410ff */
[----:B------:R-:W-:-:S06]  /*5750*/  IMAD.X R189, R184, 0x1, R233, P2 ;  /* 0x00000001b8bd7824 */ /* 0x000fcc00010e06e9 */
[----:B------:R1:W-:Y:S01]  /*5760*/  LDGSTS.E [R190+0x18008], desc[UR14][R188.64], P1 ;  /* 0x18008000bcbe7fae */ /* 0x0003e2000892184e */
[----:B------:R-:W-:Y:S02]  /*5770*/  ISETP.GE.AND P1, PT, R191, R187, PT ;  /* 0x000000bbbf00720c */ /* 0x000fe40003f26270 */
[----:B------:R-:W-:Y:S02]  /*5780*/  LOP3.LUT R191, R3, 0x6, RZ, 0xfc, !PT ;  /* 0x0000000603bf7812 */ /* 0x000fe400078efcff */
[----:B-1----:R-:W-:Y:S01]  /*5790*/  SEL R188, RZ, 0x4, P1 ;  /* 0x00000004ffbc7807 */ /* 0x002fe20000800000 */
[----:B------:R-:W-:Y:S01]  /*57a0*/  VIADD R190, R250, UR5 ;  /* 0x00000005fabe7c36 */ /* 0x000fe20008000000 */
[----:B------:R-:W-:Y:S02]  /*57b0*/  LOP3.LUT R250, R4, 0x20, RZ, 0x3c, !PT ;  /* 0x0000002004fa7812 */ /* 0x000fe400078e3cff */
[----:B------:R-:W-:-:S04]  /*57c0*/  SEL R188, R188, RZ, !P0 ;  /* 0x000000ffbcbc7207 */ /* 0x000fc80004000000 */
[----:B------:R-:W-:Y:S02]  /*57d0*/  ISETP.NE.U32.AND P1, PT, R188, RZ, PT ;  /* 0x000000ffbc00720c */ /* 0x000fe40003f25070 */
[----:B------:R-:W-:-:S05]  /*57e0*/  LEA R188, P2, R212, R182, 0x2 ;  /* 0x000000b6d4bc7211 */ /* 0x000fca00078410ff */
[----:B------:R-:W-:-:S06]  /*57f0*/  IMAD.X R189, R184, 0x1, R232, P2 ;  /* 0x00000001b8bd7824 */ /* 0x000fcc00010e06e8 */
[----:B------:R1:W-:Y:S01]  /*5800*/  LDGSTS.E [R190+0x18000], desc[UR14][R188.64], P1 ;  /* 0x18000000bcbe7fae */ /* 0x0003e2000892184e */
[----:B------:R-:W-:Y:S02]  /*5810*/  ISETP.GE.AND P1, PT, R191, R187, PT ;  /* 0x000000bbbf00720c */ /* 0x000fe40003f26270 */
        /* <DEDUP_REMOVED lines=10> */
[----:B------:R-:W-:-:S03]  /*58c0*/  VIADD R190, R250, UR5 ;  /* 0x00000005fabe7c36 */ /* 0x000fc60008000000 */
        /* <DEDUP_REMOVED lines=10> */
[----:B------:R-:W-:-:S05]  /*5970*/  IADD3 R188, P2, R221, R182, RZ ;  /* 0x000000b6ddbc7210 */ /* 0x000fca0007f5e0ff */
[----:B------:R-:W-:-:S06]  /*5980*/  IMAD.X R189, R184, 0x1, R229, P2 ;  /* 0x00000001b8bd7824 */ /* 0x000fcc00010e06e5 */
[----:B------:R1:W-:Y:S01]  /*5990*/  LDGSTS.E [R190+0x18008], desc[UR14][R188.64], P1 ;  /* 0x18008000bcbe7fae */ /* 0x0003e2000892184e */
[----:B------:R-:W-:-:S04]  /*59a0*/  ISETP.GE.AND P1, PT, R252, R187, PT ;  /* 0x000000bbfc00720c */ /* 0x000fc80003f26270 */
[----:B-1----:R-:W-:Y:S01]  /*59b0*/  SEL R188, RZ, 0x4, P1 ;  /* 0x00000004ffbc7807 */ /* 0x002fe20000800000 */
[----:B------:R-:W-:Y:S01]  /*59c0*/  VIADD R190, R191, UR5 ;  /* 0x00000005bfbe7c36 */ /* 0x000fe20008000000 */
[----:B------:R-:W-:Y:S02]  /*59d0*/  LOP3.LUT R191, R4, 0x40, RZ, 0x3c, !PT ;  /* 0x0000004004bf7812 */ /* 0x000fe400078e3cff */
[----:B------:R-:W-:-:S04]  /*59e0*/  SEL R188, R188, RZ, !P0 ;  /* 0x000000ffbcbc7207 */ /* 0x000fc80004000000 */
[----:B------:R-:W-:Y:S02]  /*59f0*/  ISETP.NE.U32.AND P1, PT, R188, RZ, PT ;  /* 0x000000ffbc00720c */ /* 0x000fe40003f25070 */
[----:B------:R-:W-:-:S05]  /*5a00*/  IADD3 R188, P2, R220, R182, RZ ;  /* 0x000000b6dcbc7210 */ /* 0x000fca0007f5e0ff */
[----:B------:R-:W-:-:S06]  /*5a10*/  IMAD.X R189, R184, 0x1, R228, P2 ;  /* 0x00000001b8bd7824 */ /* 0x000fcc00010e06e4 */
[----:B------:R1:W-:Y:S01]  /*5a20*/  LDGSTS.E [R190+0x18000], desc[UR14][R188.64], P1 ;  /* 0x18000000bcbe7fae */ /* 0x0003e2000892184e */
[----:B------:R-:W-:-:S04]  /*5a30*/  ISETP.GE.AND P1, PT, R251, R187, PT ;  /* 0x000000bbfb00720c */ /* 0x000fc80003f26270 */
        /* <DEDUP_REMOVED lines=26> */
[----:B------:R-:W-:-:S03]  /*5be0*/  SEL R188, R188, RZ, !P0 ;  /* 0x000000ffbcbc7207 */ /* 0x000fc60004000000 */
[----:B------:R-:W-:Y:S01]  /*5bf0*/  VIADD R250, R191, UR5 ;  /* 0x00000005bffa7c36 */ /* 0x000fe20008000000 */
        /* <DEDUP_REMOVED lines=13> */
[----:B------:R-:W-:-:S03]  /*5cd0*/  IMAD.MOV.U32 R189, RZ, RZ, R184 ;  /* 0x000000ffffbd7224 */ /* 0x000fc600078e00b8 */
[----:B------:R-:W-:-:S04]  /*5ce0*/  SEL R188, R188, RZ, !P0 ;  /* 0x000000ffbcbc7207 */ /* 0x000fc80004000000 */
[----:B------:R-:W-:Y:S01]  /*5cf0*/  ISETP.NE.U32.AND P1, PT, R188, RZ, PT ;  /* 0x000000ffbc00720c */ /* 0x000fe20003f25070 */
[----:B------:R-:W-:-:S04]  /*5d00*/  IMAD.MOV.U32 R188, RZ, RZ, R182 ;  /* 0x000000ffffbc7224 */ /* 0x000fc800078e00b6 */
[----:B------:R-:W-:-:S08]  /*5d10*/  IMAD.WIDE R190, R235, 0x4, R188 ;  /* 0x00000004ebbe7825 */ /* 0x000fd000078e02bc */
[----:B------:R1:W-:Y:S01]  /*5d20*/  LDGSTS.E [R250+0x18000], desc[UR14][R190.64], P1 ;  /* 0x18000000befa7fae */ /* 0x0003e2000892184e */
[----:B------:R-:W-:-:S04]  /*5d30*/  ISETP.GE.AND P1, PT, R244, R187, PT ;  /* 0x000000bbf400720c */ /* 0x000fc80003f26270 */
[----:B-1----:R-:W-:-:S04]  /*5d40*/  SEL R190, RZ, 0x4, P1 ;  /* 0x00000004ffbe7807 */ /* 0x002fc80000800000 */
[----:B------:R-:W-:-:S04]  /*5d50*/  SEL R190, R190, RZ, !P0 ;  /* 0x000000ffbebe7207 */ /* 0x000fc80004000000 */
[----:B------:R-:W-:Y:S01]  /*5d60*/  ISETP.NE.U32.AND P1, PT, R190, RZ, PT ;  /* 0x000000ffbe00720c */ /* 0x000fe20003f25070 */
[----:B------:R-:W-:-:S12]  /*5d70*/  IMAD.WIDE R190, R236, 0x4, R188 ;  /* 0x00000004ecbe7825 */ /* 0x000fd800078e02bc */
[----:B------:R1:W-:Y:S01]  /*5d80*/  LDGSTS.E [R250+0x18008], desc[UR14][R190.64], P1 ;  /* 0x18008000befa7fae */ /* 0x0003e2000892184e */
[----:B------:R-:W-:-:S04]  /*5d90*/  ISETP.GE.AND P1, PT, R243, R187, PT ;  /* 0x000000bbf300720c */ /* 0x000fc80003f26270 */
[----:B-1----:R-:W-:Y:S02]  /*5da0*/  SEL R190, RZ, 0x4, P1 ;  /* 0x00000004ffbe7807 */ /* 0x002fe40000800000 */
[----:B------:R-:W-:Y:S02]  /*5db0*/  LOP3.LUT R191, R4, 0x70, RZ, 0x3c, !PT ;  /* 0x0000007004bf7812 */ /* 0x000fe400078e3cff */
[----:B------:R-:W-:-:S03]  /*5dc0*/  SEL R190, R190, RZ, !P0 ;  /* 0x000000ffbebe7207 */ /* 0x000fc60004000000 */
[----:B------:R-:W-:Y:S01]  /*5dd0*/  VIADD R250, R191, UR5 ;  /* 0x00000005bffa7c36 */ /* 0x000fe20008000000 */
[----:B------:R-:W-:Y:S01]  /*5de0*/  ISETP.NE.U32.AND P1, PT, R190, RZ, PT ;  /* 0x000000ffbe00720c */ /* 0x000fe20003f25070 */
[----:B------:R-:W-:Y:S01]  /*5df0*/  IMAD.WIDE R190, R237, 0x4, R188 ;  /* 0x00000004edbe7825 */ /* 0x000fe200078e02bc */
[----:B------:R-:W-:-:S03]  /*5e00*/  ULEA UR5, UR12, UR7, 0xf ;  /* 0x000000070c057291 */ /* 0x000fc6000f8e783f */
[----:B------:R-:W-:-:S08]  /*5e10*/  IMAD.WIDE R188, R238, 0x4, R188 ;  /* 0x00000004eebc7825 */ /* 0x000fd000078e02bc */
[----:B------:R1:W-:Y:S01]  /*5e20*/  LDGSTS.E [R250+0x18000], desc[UR14][R190.64], P1 ;  /* 0x18000000befa7fae */ /* 0x0003e2000892184e */
[----:B------:R-:W-:Y:S01]  /*5e30*/  ISETP.GE.AND P1, PT, R242, R187, PT ;  /* 0x000000bbf200720c */ /* 0x000fe20003f26270 */
[----:B-1----:R-:W1:Y:S03]  /*5e40*/  S2R R191, SR_TID.X ;  /* 0x0000000000bf7919 */ /* 0x002e660000002100 */
[----:B------:R-:W-:-:S04]  /*5e50*/  SEL R190, RZ, 0x4, P1 ;  /* 0x00000004ffbe7807 */ /* 0x000fc80000800000 */
[----:B------:R-:W-:-:S04]  /*5e60*/  SEL R190, R190, RZ, !P0 ;  /* 0x000000ffbebe7207 */ /* 0x000fc80004000000 */
[----:B------:R-:W-:-:S13]  /*5e70*/  ISETP.NE.U32.AND P1, PT, R190, RZ, PT ;  /* 0x000000ffbe00720c */ /* 0x000fda0003f25070 */
[----:B------:R2:W-:Y:S04]  /*5e80*/  LDGSTS.E [R250+0x18008], desc[UR14][R188.64], P1 ;  /* 0x18008000bcfa7fae */ /* 0x0005e8000892184e */
[----:B------:R-:W0:Y:S01]  /*5e90*/  LDGDEPBAR ;  /* 0x00000000000079af */ /* 0x000e220000000000 */
[----:B-1----:R-:W-:-:S04]  /*5ea0*/  LOP3.LUT R191, R191, 0x1f, RZ, 0xc0, !PT ;  /* 0x0000001fbfbf7812 */ /* 0x002fc800078ec0ff */
[----:B------:R-:W-:Y:S01]  /*5eb0*/  ISETP.GE.AND P1, PT, R191, R187, PT ;  /* 0x000000bbbf00720c */ /* 0x000fe20003f26270 */
[----:B------:R-:W-:-:S03]  /*5ec0*/  VIADD R187, R187, 0xffffffe0 ;  /* 0xffffffe0bbbb7836 */ /* 0x000fc60000000000 */
[----:B--2---:R-:W-:Y:S02]  /*5ed0*/  SEL R188, RZ, 0x4, P1 ;  /* 0x00000004ffbc7807 */ /* 0x004fe40000800000 */
[----:B------:R-:W-:Y:S02]  /*5ee0*/  IADD3 R190, P1, R2, R206, RZ ;  /* 0x000000ce02be7210 */ /* 0x000fe40007f3e0ff */
[----:B------:R-:W-:-:S03]  /*5ef0*/  SEL R188, R188, RZ, !P0 ;  /* 0x000000ffbcbc7207 */ /* 0x000fc60004000000 */
[----:B------:R-:W-:Y:S01]  /*5f00*/  IMAD.X R191, R205, 0x1, R5, P1 ;  /* 0x00000001cdbf7824 */ /* 0x000fe200008e0605 */
[----:B------:R-:W-:Y:S01]  /*5f10*/  ISETP.NE.U32.AND P0, PT, R188, RZ, PT ;  /* 0x000000ffbc00720c */ /* 0x000fe20003f05070 */
[----:B------:R-:W-:-:S12]  /*5f20*/  VIADD R188, R214, UR5 ;  /* 0x00000005d6bc7c36 */ /* 0x000fd80008000000 */
[----:B------:R1:W-:Y:S02]  /*5f30*/  LDGSTS.E [R188], desc[UR14][R190.64], P0 ;  /* 0x00000000bebc7fae */ /* 0x0003e4000812184e */
[----:B-1----:R-:W-:-:S05]  /*5f40*/  IADD3 R190, P1, R2, R204, RZ ;  /* 0x000000cc02be7210 */ /* 0x002fca0007f3e0ff */
[----:B------:R-:W-:-:S05]  /*5f50*/  IMAD.X R191, R203, 0x1, R5, P1 ;  /* 0x00000001cbbf7824 */ /* 0x000fca00008e0605 */
[----:B------:R1:W-:Y:S02]  /*5f60*/  LDGSTS.E [R188+0x400], desc[UR14][R190.64], P0 ;  /* 0x00400000bebc7fae */ /* 0x0003e4000812184e */
        /* <DEDUP_REMOVED lines=69> */
[----:B-1----:R-:W-:Y:S02]  /*63c0*/  IADD3 R190, P1, R2, R13, RZ ;  /* 0x0000000d02be7210 */ /* 0x002fe40007f3e0ff */
[----:B------:R-:W-:-:S03]  /*63d0*/  IADD3 R13, P6, R13, R186, RZ ;  /* 0x000000ba0d0d7210 */ /* 0x000fc60007fde0ff */
[C---:B------:R-:W-:Y:S02]  /*63e0*/  IMAD.X R191, R155.reuse, 0x1, R5, P1 ;  /* 0x000000019bbf7824 */ /* 0x040fe400008e0605 */
[--C-:B------:R-:W-:Y:S01]  /*63f0*/  IMAD.X R155, R155, 0x1, R185.reuse, P6 ;  /* 0x000000019b9b7824 */ /* 0x100fe200030e06b9 */
[-C--:B------:R-:W-:Y:S02]  /*6400*/  IADD3 R152, P6, R152, R186.reuse, RZ ;  /* 0x000000ba98987210 */ /* 0x080fe40007fde0ff */
[----:B------:R1:W-:Y:S03]  /*6410*/  LDGSTS.E [R188+0x6400], desc[UR14][R190.64], P0 ;  /* 0x06400000bebc7fae */ /* 0x0003e6000812184e */
[----:B------:R-:W-:Y:S01]  /*6420*/  IMAD.X R169, R169, 0x1, R185, P6 ;  /* 0x00000001a9a97824 */ /* 0x000fe200030e06b9 */
[----:B------:R-:W-:-:S05]  /*6430*/  IADD3 R166, P6, R166, R186, RZ ;  /* 0x000000baa6a67210 */ /* 0x000fca0007fde0ff */
[--C-:B------:R-:W-:Y:S01]  /*6440*/  IMAD.X R178, R178, 0x1, R185.reuse, P6 ;  /* 0x00000001b2b27824 */ /* 0x100fe200030e06b9 */
[-C--:B------:R-:W-:Y:S02]  /*6450*/  IADD3 R198, P6, R198, R186.reuse, RZ ;  /* 0x000000bac6c67210 */ /* 0x080fe40007fde0ff */
[----:B-1----:R-:W-:Y:S02]  /*6460*/  IADD3 R190, P1, R2, R11, RZ ;  /* 0x0000000b02be7210 */ /* 0x002fe40007f3e0ff */
[-C--:B------:R-:W-:Y:S01]  /*6470*/  IADD3 R11, P5, R11, R186.reuse, RZ ;  /* 0x000000ba0b0b7210 */ /* 0x080fe20007fbe0ff */
[----:B------:R-:W-:Y:S02]  /*6480*/  IMAD.X R197, R197, 0x1, R185, P6 ;  /* 0x00000001c5c57824 */ /* 0x000fe400030e06b9 */
[C---:B------:R-:W-:Y:S02]  /*6490*/  IMAD.X R191, R153.reuse, 0x1, R5, P1 ;  /* 0x0000000199bf7824 */ /* 0x040fe400008e0605 */
[----:B------:R-:W-:Y:S01]  /*64a0*/  IMAD.X R153, R153, 0x1, R185, P5 ;  /* 0x0000000199997824 */ /* 0x000fe200028e06b9 */
[----:B------:R-:W-:-:S02]  /*64b0*/  IADD3 R22, P5, R22, R186, RZ ;  /* 0x000000ba16167210 */ /* 0x000fc40007fbe0ff */
[----:B------:R1:W-:Y:S03]  /*64c0*/  LDGSTS.E [R188+0x6800], desc[UR14][R190.64], P0 ;  /* 0x06800000bebc7fae */ /* 0x0003e6000812184e */
[----:B------:R-:W-:Y:S01]  /*64d0*/  IMAD.X R167, R167, 0x1, R185, P5 ;  /* 0x00000001a7a77824 */ /* 0x000fe200028e06b9 */
[----:B------:R-:W-:-:S05]  /*64e0*/  IADD3 R164, P5, R164, R186, RZ ;  /* 0x000000baa4a47210 */ /* 0x000fca0007fbe0ff */
[--C-:B------:R-:W-:Y:S01]  /*64f0*/  IMAD.X R177, R177, 0x1, R185.reuse, P5 ;  /* 0x00000001b1b17824 */ /* 0x100fe200028e06b9 */
[----:B------:R-:W-:Y:S02]  /*6500*/  IADD3 R196, P5, R196, R186, RZ ;  /* 0x000000bac4c47210 */ /* 0x000fe40007fbe0ff */
[----:B-1----:R-:W-:Y:S02]  /*6510*/  IADD3 R190, P1, R2, R10, RZ ;  /* 0x0000000a02be7210 */ /* 0x002fe40007f3e0ff */
[-C--:B------:R-:W-:Y:S01]  /*6520*/  IADD3 R10, P4, R10, R186.reuse, RZ ;  /* 0x000000ba0a0a7210 */ /* 0x080fe20007f9e0ff */
[----:B------:R-:W-:Y:S01]  /*6530*/  IMAD.X R195, R195, 0x1, R185, P5 ;  /* 0x00000001c3c37824 */ /* 0x000fe200028e06b9 */
[----:B------:R-:W-:Y:S01]  /*6540*/  ISETP.NE.U32.AND P5, PT, R208, UR4, PT ;  /* 0x00000004d0007c0c */ /* 0x000fe2000bfa5070 */
[C---:B------:R-:W-:Y:S02]  /*6550*/  IMAD.X R191, R23.reuse, 0x1, R5, P1 ;  /* 0x0000000117bf7824 */ /* 0x040fe400008e0605 */
[----:B------:R-:W-:Y:S01]  /*6560*/  IMAD.X R23, R23, 0x1, R185, P4 ;  /* 0x0000000117177824 */ /* 0x000fe200020e06b9 */
[----:B------:R-:W-:-:S02]  /*6570*/  IADD3 R20, P4, R20, R186, RZ ;  /* 0x000000ba14147210 */ /* 0x000fc40007f9e0ff */
[----:B------:R1:W-:Y:S03]  /*6580*/  LDGSTS.E [R188+0x6c00], desc[UR14][R190.64], P0 ;  /* 0x06c00000bebc7fae */ /* 0x0003e6000812184e */
[----:B------:R-:W-:Y:S01]  /*6590*/  IMAD.X R165, R165, 0x1, R185, P4 ;  /* 0x00000001a5a57824 */ /* 0x000fe200020e06b9 */
[----:B------:R-:W-:-:S05]  /*65a0*/  IADD3 R162, P4, R162, R186, RZ ;  /* 0x000000baa2a27210 */ /* 0x000fca0007f9e0ff */
[--C-:B------:R-:W-:Y:S01]  /*65b0*/  IMAD.X R176, R176, 0x1, R185.reuse, P4 ;  /* 0x00000001b0b07824 */ /* 0x100fe200020e06b9 */
[-C--:B------:R-:W-:Y:S02]  /*65c0*/  IADD3 R194, P4, R194, R186.reuse, RZ ;  /* 0x000000bac2c27210 */ /* 0x080fe40007f9e0ff */
[----:B-1----:R-:W-:Y:S02]  /*65d0*/  IADD3 R190, P1, R2, R9, RZ ;  /* 0x0000000902be7210 */ /* 0x002fe40007f3e0ff */
[----:B------:R-:W-:Y:S01]  /*65e0*/  IADD3 R9, P3, R9, R186, RZ ;  /* 0x000000ba09097210 */ /* 0x000fe20007f7e0ff */
[----:B------:R-:W-:Y:S01]  /*65f0*/  IMAD.X R193, R193, 0x1, R185, P4 ;  /* 0x00000001c1c17824 */ /* 0x000fe200020e06b9 */
[----:B------:R-:W-:Y:S01]  /*6600*/  LEA R182, P4, R207, R182, 0x2 ;  /* 0x000000b6cfb67211 */ /* 0x000fe200078810ff */
[C---:B------:R-:W-:Y:S02]  /*6610*/  IMAD.X R191, R21.reuse, 0x1, R5, P1 ;  /* 0x0000000115bf7824 */ /* 0x040fe400008e0605 */
[--C-:B------:R-:W-:Y:S01]  /*6620*/  IMAD.X R21, R21, 0x1, R185.reuse, P3 ;  /* 0x0000000115157824 */ /* 0x100fe200018e06b9 */
[-C--:B------:R-:W-:Y:S01]  /*6630*/  IADD3 R18, P3, R18, R186.reuse, RZ ;  /* 0x000000ba12127210 */ /* 0x080fe20007f7e0ff */
[----:B------:R-:W-:Y:S01]  /*6640*/  IMAD.X R184, R184, 0x1, R222, P4 ;  /* 0x00000001b8b87824 */ /* 0x000fe200020e06de */
        /* <DEDUP_REMOVED lines=8> */
[-C--:B------:R-:W-:Y:S01]  /*66d0*/  IADD3 R206, P3, R206, R186.reuse, RZ ;  /* 0x000000bacece7210 */ /* 0x080fe20007f7e0ff */
[C---:B------:R-:W-:Y:S02]  /*66e0*/  IMAD.X R191, R19.reuse, 0x1, R5, P1 ;  /* 0x0000000113bf7824 */ /* 0x040fe400008e0605 */
[--C-:B------:R-:W-:Y:S01]  /*66f0*/  IMAD.X R19, R19, 0x1, R185.reuse, P2 ;  /* 0x0000000113137824 */ /* 0x100fe200010e06b9 */
[-C--:B------:R-:W-:Y:S01]  /*6700*/  IADD3 R16, P2, R16, R186.reuse, RZ ;  /* 0x000000ba10107210 */ /* 0x080fe20007f5e0ff */
[--C-:B------:R-:W-:Y:S01]  /*6710*/  IMAD.X R205, R205, 0x1, R185.reuse, P3 ;  /* 0x00000001cdcd7824 */ /* 0x100fe200018e06b9 */
[----:B------:R1:W-:Y:S03]  /*6720*/  LDGSTS.E [R188+0x7400], desc[UR14][R190.64], P0 ;  /* 0x07400000bebc7fae */ /* 0x0003e6000812184e */
[----:B------:R-:W-:Y:S01]  /*6730*/  IMAD.X R161, R161, 0x1, R185, P2 ;  /* 0x00000001a1a17824 */ /* 0x000fe200010e06b9 */
[----:B------:R-:W-:-:S05]  /*6740*/  IADD3 R158, P2, R158, R186, RZ ;  /* 0x000000ba9e9e7210 */ /* 0x000fca0007f5e0ff */
[----:B------:R-:W-:Y:S01]  /*6750*/  IMAD.X R174, R174, 0x1, R185, P2 ;  /* 0x00000001aeae7824 */ /* 0x000fe200010e06b9 */
[----:B------:R-:W-:Y:S02]  /*6760*/  IADD3 R172, P2, R172, R186, RZ ;  /* 0x000000baacac7210 */ /* 0x000fe40007f5e0ff */
[----:B-1----:R-:W-:-:S03]  /*6770*/  IADD3 R190, P1, R2, R7, RZ ;  /* 0x0000000702be7210 */ /* 0x002fc60007f3e0ff */
[----:B------:R-:W-:Y:S01]  /*6780*/  IMAD.X R181, R181, 0x1, R185, P2 ;  /* 0x00000001b5b57824 */ /* 0x000fe200010e06b9 */
[----:B------:R-:W-:Y:S01]  /*6790*/  IADD3 R204, P2, R204, R186, RZ ;  /* 0x000000bacccc7210 */ /* 0x000fe20007f5e0ff */
[----:B------:R-:W-:-:S04]  /*67a0*/  IMAD.X R191, R17, 0x1, R5, P1 ;  /* 0x0000000111bf7824 */ /* 0x000fc800008e0605 */
[----:B------:R-:W-:Y:S01]  /*67b0*/  IMAD.X R203, R203, 0x1, R185, P2 ;  /* 0x00000001cbcb7824 */ /* 0x000fe200010e06b9 */
[----:B------:R1:W-:Y:S02]  /*67c0*/  LDGSTS.E [R188+0x7800], desc[UR14][R190.64], P0 ;  /* 0x07800000bebc7fae */ /* 0x0003e4000812184e */
[----:B-1----:R-:W-:-:S05]  /*67d0*/  IADD3 R190, P1, R2, R6, RZ ;  /* 0x0000000602be7210 */ /* 0x002fca0007f3e0ff */
[----:B------:R-:W-:Y:S01]  /*67e0*/  IMAD.X R191, R15, 0x1, R5, P1 ;  /* 0x000000010fbf7824 */ /* 0x000fe200008e0605 */
[----:B------:R-:W-:-:S04]  /*67f0*/  IADD3 R7, P1, R7, R186, RZ ;  /* 0x000000ba07077210 */ /* 0x000fc80007f3e0ff */
[----:B------:R1:W-:Y:S01]  /*6800*/  LDGSTS.E [R188+0x7c00], desc[UR14][R190.64], P0 ;  /* 0x07c00000bebc7fae */ /* 0x0003e2000812184e */
[-C--:B------:R-:W-:Y:S01]  /*6810*/  IADD3 R6, P0, R6, R186.reuse, RZ ;  /* 0x000000ba06067210 */ /* 0x080fe20007f1e0ff */
[--C-:B------:R-:W-:Y:S01]  /*6820*/  IMAD.X R17, R17, 0x1, R185.reuse, P1 ;  /* 0x0000000111117824 */ /* 0x100fe200008e06b9 */
[-C--:B------:R-:W-:Y:S01]  /*6830*/  IADD3 R14, P1, R14, R186.reuse, RZ ;  /* 0x000000ba0e0e7210 */ /* 0x080fe20007f3e0ff */
[----:B------:R-:W0:Y:S02]  /*6840*/  LDGDEPBAR ;  /* 0x00000000000079af */ /* 0x000e240000000000 */
[--C-:B------:R-:W-:Y:S01]  /*6850*/  IMAD.X R15, R15, 0x1, R185.reuse, P0 ;  /* 0x000000010f0f7824 */ /* 0x100fe200000e06b9 */
[-C--:B------:R-:W-:Y:S01]  /*6860*/  IADD3 R12, P0, R12, R186.reuse, RZ ;  /* 0x000000ba0c0c7210 */ /* 0x080fe20007f1e0ff */
[----:B------:R-:W-:Y:S01]  /*6870*/  IMAD.X R159, R159, 0x1, R185, P1 ;  /* 0x000000019f9f7824 */ /* 0x000fe200008e06b9 */
[----:B------:R-:W-:-:S03]  /*6880*/  IADD3 R156, P1, R156, R186, RZ ;  /* 0x000000ba9c9c7210 */ /* 0x000fc60007f3e0ff */
        /* <DEDUP_REMOVED lines=9> */
[----:B------:R-:W-:Y:S01]  /*6920*/  IADD3 R200, P0, R200, R186, RZ ;  /* 0x000000bac8c87210 */ /* 0x000fe20007f1e0ff */
[----:B------:R-:W-:-:S04]  /*6930*/  IMAD.X R201, R201, 0x1, R185, P1 ;  /* 0x00000001c9c97824 */ /* 0x000fc800008e06b9 */
[----:B------:R-:W-:Y:S01]  /*6940*/  IMAD.X R199, R199, 0x1, R185, P0 ;  /* 0x00000001c7c77824 */ /* 0x000fe200000e06b9 */
[----:B-1----:R-:W-:Y:S07]  /*6950*/  @P5 BRA `(.L_x_1) ;  /* 0xffffffe800885947 */ /* 0x002fee000383ffff */
.L_x_0:
[----:B------:R-:W1:Y:S01]  /*6960*/  S2R R188, SR_TID.X ;  /* 0x0000000000bc7919 */ /* 0x000e620000002100 */
[----:B------:R-:W-:Y:S02]  /*6970*/  WARPGROUP.DEPBAR.LE gsb0, 0x0 ;  /* 0x00008000000079c5 */ /* 0x000fe40000010000 */
[----:B------:R-:W-:-:S04]  /*6980*/  DEPBAR.LE SB0, 0x0 ;  /* 0x000080000000791a */ /* 0x000fc80000000000 */
[----:B------:R-:W-:Y:S01]  /*6990*/  ULDC UR4, c[0x0][0x244] ;  /* 0x0000910000047ab9 */ /* 0x000fe20000000800 */
[----:B------:R-:W-:Y:S01]  /*69a0*/  ISETP.GE.AND P0, PT, R239, R240, PT ;  /* 0x000000f0ef00720c */ /* 0x000fe20003f06270 */
[----:B------:R-:W-:Y:S01]  /*69b0*/  ULDC UR5, c[0x0][0x22c] ;  /* 0x00008b0000057ab9 */ /* 0x000fe20000000800 */
[C-C-:B------:R-:W-:Y:S02]  /*69c0*/  LOP3.LUT R235, R0.reuse, 0x18, R3.reuse, 0xfe, !PT ;  /* 0x0000001800eb7812 */ /* 0x140fe400078efe03 */
[C-C-:B------:R-:W-:Y:S02]  /*69d0*/  LOP3.LUT R185, R0.reuse, 0x1a, R3.reuse, 0xfe, !PT ;  /* 0x0000001a00b97812 */ /* 0x140fe400078efe03 */
[C-C-:B------:R-:W-:Y:S02]  /*69e0*/  LOP3.LUT R213, R0.reuse, 0xfe, R3.reuse, 0xfe, !PT ;  /* 0x000000fe00d57812 */ /* 0x140fe400078efe03 */
[C-C-:B------:R-:W-:Y:S02]  /*69f0*/  LOP3.LUT R233, R0.reuse, 0x1c, R3.reuse, 0xfe, !PT ;  /* 0x0000001c00e97812 */ /* 0x140fe400078efe03 */
[----:B------:R-:W-:-:S02]  /*6a00*/  LOP3.LUT R231, R0, 0x1e, R3, 0xfe, !PT ;  /* 0x0000001e00e77812 */ /* 0x000fc400078efe03 */
[C-C-:B------:R-:W-:Y:S02]  /*6a10*/  LOP3.LUT R183, R0.reuse, 0x20, R3.reuse, 0xfe, !PT ;  /* 0x0000002000b77812 */ /* 0x140fe400078efe03 */
[C-C-:B------:R-:W-:Y:S02]  /*6a20*/  LOP3.LUT R182, R0.reuse, 0x22, R3.reuse, 0xfe, !PT ;  /* 0x0000002200b67812 */ /* 0x140fe400078efe03 */
[C-C-:B------:R-:W-:Y:S02]  /*6a30*/  LOP3.LUT R225, R0.reuse, 0x24, R3.reuse, 0xfe, !PT ;  /* 0x0000002400e17812 */ /* 0x140fe400078efe03 */
[C-C-:B------:R-:W-:Y:S02]  /*6a40*/  LOP3.LUT R224, R0.reuse, 0x26, R3.reuse, 0xfe, !PT ;  /* 0x0000002600e07812 */ /* 0x140fe400078efe03 */
[C-C-:B------:R-:W-:Y:S02]  /*6a50*/  LOP3.LUT R221, R0.reuse, 0x28, R3.reuse, 0xfe, !PT ;  /* 0x0000002800dd7812 */ /* 0x140fe400078efe03 */
[--C-:B------:R-:W-:Y:S01]  /*6a60*/  LOP3.LUT R220, R0, 0x2a, R3.reuse, 0xfe, !PT ;  /* 0x0000002a00dc7812 */ /* 0x100fe200078efe03 */
[C---:B-1----:R-:W-:Y:S01]  /*6a70*/  IMAD.SHL.U32 R2, R188.reuse, 0x8, RZ ;  /* 0x00000008bc027824 */ /* 0x042fe200078e00ff */
[C---:B------:R-:W-:Y:S01]  /*6a80*/  LOP3.LUT R6, R188.reuse, 0xff, RZ, 0xc0, !PT ;  /* 0x000000ffbc067812 */ /* 0x040fe200078ec0ff */
[----:B------:R-:W-:Y:S01]  /*6a90*/  IMAD.SHL.U32 R5, R188, 0x100, RZ ;  /* 0x00000100bc057824 */ /* 0x000fe200078e00ff */
[----:B------:R-:W-:Y:S01]  /*6aa0*/  LOP3.LUT R216, R0, 0x2c, R3, 0xfe, !PT ;  /* 0x0000002c00d87812 */ /* 0x000fe200078efe03 */
[----:B------:R-:W-:Y:S01]  /*6ab0*/  IMAD.SHL.U32 R188, R188, 0x10, RZ ;  /* 0x00000010bcbc7824 */ /* 0x000fe200078e00ff */
[----:B------:R-:W-:-:S02]  /*6ac0*/  LOP3.LUT R4, R2, 0x780, RZ, 0xc0, !PT ;  /* 0x0000078002047812 */ /* 0x000fc400078ec0ff */
[----:B------:R-:W-:Y:S02]  /*6ad0*/  LOP3.LUT R5, R5, 0x800, RZ, 0xc0, !PT ;  /* 0x0000080005057812 */ /* 0x000fe400078ec0ff */
[----:B------:R-:W-:Y:S02]  /*6ae0*/  LOP3.LUT R188, R188, 0x70, RZ, 0xc0, !PT ;  /* 0x00000070bcbc7812 */ /* 0x000fe400078ec0ff */
[----:B------:R-:W-:Y:S02]  /*6af0*/  IADD3 R5, R4, UR7, R5 ;  /* 0x0000000704057c10 */ /* 0x000fe4000fffe005 */
[----:B------:R-:W-:Y:S01]  /*6b00*/  LEA R4, R6, UR7, 0x4 ;  /* 0x0000000706047c11 */ /* 0x000fe2000f8e20ff */
[----:B------:R-:W-:Y:S01]  /*6b10*/  BAR.SYNC.DEFER_BLOCKING 0x0 ;  /* 0x0000000000007b1d */ /* 0x000fe20000010000 */
[----:B------:R-:W-:Y:S01]  /*6b20*/  LOP3.LUT R2, R0, R3, RZ, 0xfc, !PT ;  /* 0x0000000300027212 */ /* 0x000fe200078efcff */
[----:B------:R-:W-:Y:S01]  /*6b30*/  IMAD.IADD R5, R188, 0x1, R5 ;  /* 0x00000001bc057824 */ /* 0x000fe200078e0205 */
[----:B------:R-:W-:-:S02]  /*6b40*/  LOP3.LUT R234, R0, 0x2e, R3, 0xfe, !PT ;  /* 0x0000002e00ea7812 */ /* 0x000fc400078efe03 */
[----:B------:R-:W-:-:S03]  /*6b50*/  ISETP.LT.AND P1, PT, R2, R241, !P0 ;  /* 0x000000f10200720c */ /* 0x000fc60004721270 */
[----:B------:R-:W1:Y:S01]  /*6b60*/  LDC R6, c[0x0][0x248] ;  /* 0x00009200ff067b82 */ /* 0x000e620000000800 */
[----:B------:R-:W-:Y:S01]  /*6b70*/  ULDC.64 UR6, c[0x0][0x220] ;  /* 0x0000880000067ab9 */ /* 0x000fe20000000a00 */
[C-C-:B------:R-:W-:Y:S02]  /*6b80*/  LOP3.LUT R230, R0.reuse, 0x30, R3.reuse, 0xfe, !PT ;  /* 0x0000003000e67812 */ /* 0x140fe400078efe03 */
[C-C-:B------:R-:W-:Y:S02]  /*6b90*/  LOP3.LUT R232, R0.reuse, 0x32, R3.reuse, 0xfe, !PT ;  /* 0x0000003200e87812 */ /* 0x140fe400078efe03 */
[C-C-:B------:R-:W-:Y:S02]  /*6ba0*/  LOP3.LUT R228, R0.reuse, 0x34, R3.reuse, 0xfe, !PT ;  /* 0x0000003400e47812 */ /* 0x140fe400078efe03 */
[C-C-:B------:R-:W-:Y:S02]  /*6bb0*/  LOP3.LUT R229, R0.reuse, 0x36, R3.reuse, 0xfe, !PT ;  /* 0x0000003600e57812 */ /* 0x140fe400078efe03 */
[----:B------:R-:W-:-:S02]  /*6bc0*/  LOP3.LUT R226, R0, 0x38, R3, 0xfe, !PT ;  /* 0x0000003800e27812 */ /* 0x000fc400078efe03 */
[C-C-:B------:R-:W-:Y:S02]  /*6bd0*/  LOP3.LUT R227, R0.reuse, 0x3a, R3.reuse, 0xfe, !PT ;  /* 0x0000003a00e37812 */ /* 0x140fe400078efe03 */
[C-C-:B------:R-:W-:Y:S02]  /*6be0*/  LOP3.LUT R222, R0.reuse, 0x3c, R3.reuse, 0xfe, !PT ;  /* 0x0000003c00de7812 */ /* 0x140fe400078efe03 */
[C-C-:B------:R-:W-:Y:S01]  /*6bf0*/  LOP3.LUT R223, R0.reuse, 0x3e, R3.reuse, 0xfe, !PT ;  /* 0x0000003e00df7812 */ /* 0x140fe200078efe03 */
[----:B------:R-:W-:Y:S01]  /*6c00*/  STSM.16.M88.4 [R5], R24 ;  /* 0x0000001805007844 */ /* 0x000fe20000000200 */
[C-C-:B------:R-:W-:Y:S02]  /*6c10*/  LOP3.LUT R218, R0.reuse, 0x40, R3.reuse, 0xfe, !PT ;  /* 0x0000004000da7812 */ /* 0x140fe400078efe03 */
[C-C-:B------:R-:W-:Y:S01]  /*6c20*/  LOP3.LUT R219, R0.reuse, 0x42, R3.reuse, 0xfe, !PT ;  /* 0x0000004200db7812 */ /* 0x140fe200078efe03 */
[----:B------:R-:W-:Y:S01]  /*6c30*/  BAR.SYNC.DEFER_BLOCKING 0x0 ;  /* 0x0000000000007b1d */ /* 0x000fe20000010000 */
[--C-:B------:R-:W-:Y:S01]  /*6c40*/  LOP3.LUT R214, R0, 0x44, R3.reuse, 0xfe, !PT ;  /* 0x0000004400d67812 */ /* 0x100fe200078efe03 */
[----:B-1----:R-:W-:Y:S01]  /*6c50*/  IMAD R217, R2, R6, RZ ;  /* 0x0000000602d97224 */ /* 0x002fe200078e02ff */
[----:B------:R-:W-:-:S02]  /*6c60*/  LOP3.LUT R215, R0, 0x46, R3, 0xfe, !PT ;  /* 0x0000004600d77812 */ /* 0x000fc400078efe03 */
[C-C-:B------:R-:W-:Y:S02]  /*6c70*/  LOP3.LUT R211, R0.reuse, 0x48, R3.reuse, 0xfe, !PT ;  /* 0x0000004800d37812 */ /* 0x140fe400078efe03 */
        /* <DEDUP_REMOVED lines=8> */
[C-C-:B------:R-:W-:Y:S01]  /*6d00*/  LOP3.LUT R196, R0.reuse, 0x5a, R3.reuse, 0xfe, !PT ;  /* 0x0000005a00c47812 */ /* 0x140fe200078efe03 */
[----:B------:R-:W1:Y:S01]  /*6d10*/  LDS.128 R152, [R4] ;  /* 0x0000000004987984 */ /* 0x000e620000000c00 */
[C-C-:B------:R-:W-:Y:S02]  /*6d20*/  LOP3.LUT R195, R0.reuse, 0x5c, R3.reuse, 0xfe, !PT ;  /* 0x0000005c00c37812 */ /* 0x140fe400078efe03 */
[C-C-:B------:R-:W-:Y:S01]  /*6d30*/  LOP3.LUT R194, R0.reuse, 0x5e, R3.reuse, 0xfe, !PT ;  /* 0x0000005e00c27812 */ /* 0x140fe200078efe03 */
[----:B------:R-:W-:Y:S01]  /*6d40*/  BAR.SYNC.DEFER_BLOCKING 0x0 ;  /* 0x0000000000007b1d */ /* 0x000fe20000010000 */
        /* <DEDUP_REMOVED lines=11> */
[C-C-:B------:R-:W-:Y:S01]  /*6e00*/  LOP3.LUT R178, R0.reuse, 0x76, R3.reuse, 0xfe, !PT ;  /* 0x0000007600b27812 */ /* 0x140fe200078efe03 */
[----:B------:R-:W-:Y:S01]  /*6e10*/  STSM.16.M88.4 [R5], R28 ;  /* 0x0000001c05007844 */ /* 0x000fe20000000200 */
[----:B------:R-:W-:-:S02]  /*6e20*/  LOP3.LUT R177, R0, 0x78, R3, 0xfe, !PT ;  /* 0x0000007800b17812 */ /* 0x000fc400078efe03 */
[C-C-:B------:R-:W-:Y:S01]  /*6e30*/  LOP3.LUT R176, R0.reuse, 0x7a, R3.reuse, 0xfe, !PT ;  /* 0x0000007a00b07812 */ /* 0x140fe200078efe03 */
[----:B------:R-:W-:Y:S01]  /*6e40*/  BAR.SYNC.DEFER_BLOCKING 0x0 ;  /* 0x0000000000007b1d */ /* 0x000fe20000010000 */
        /* <DEDUP_REMOVED lines=10> */
[----:B------:R-:W-:-:S02]  /*6ef0*/  LOP3.LUT R165, R0, 0x90, R3, 0xfe, !PT ;  /* 0x0000009000a57812 */ /* 0x000fc400078efe03 */
[C-C-:B------:R-:W-:Y:S01]  /*6f00*/  LOP3.LUT R164, R0.reuse, 0x92, R3.reuse, 0xfe, !PT ;  /* 0x0000009200a47812 */ /* 0x140fe200078efe03 */
[----:B------:R-:W2:Y:S01]  /*6f10*/  LDS.128 R156, [R4] ;  /* 0x00000000049c7984 */ /* 0x000ea20000000c00 */
[C-C-:B------:R-:W-:Y:S02]  /*6f20*/  LOP3.LUT R200, R0.reuse, 0xee, R3.reuse, 0xfe, !PT ;  /* 0x000000ee00c87812 */ /* 0x140fe400078efe03 */
[C-C-:B------:R-:W-:Y:S01]  /*6f30*/  LOP3.LUT R201, R0.reuse, 0xf0, R3.reuse, 0xfe, !PT ;  /* 0x000000f000c97812 */ /* 0x140fe200078efe03 */
[----:B------:R-:W-:Y:S01]  /*6f40*/  BAR.SYNC.DEFER_BLOCKING 0x0 ;  /* 0x0000000000007b1d */ /* 0x000fe20000010000 */
[C-C-:B------:R-:W-:Y:S02]  /*6f50*/  LOP3.LUT R204, R0.reuse, 0xf2, R3.reuse, 0xfe, !PT ;  /* 0x000000f200cc7812 */ /* 0x140fe400078efe03 */
[C-C-:B------:R-:W-:Y:S02]  /*6f60*/  LOP3.LUT R205, R0.reuse, 0xf4, R3.reuse, 0xfe, !PT ;  /* 0x000000f400cd7812 */ /* 0x140fe400078efe03 */
[----:B------:R-:W-:-:S02]  /*6f70*/  LOP3.LUT R208, R0, 0xf6, R3, 0xfe, !PT ;  /* 0x000000f600d07812 */ /* 0x000fc400078efe03 */
[C-C-:B------:R-:W-:Y:S02]  /*6f80*/  LOP3.LUT R209, R0.reuse, 0xf8, R3.reuse, 0xfe, !PT ;  /* 0x000000f800d17812 */ /* 0x140fe400078efe03 */
[----:B------:R-:W-:Y:S01]  /*6f90*/  LOP3.LUT R212, R0, 0xfa, R3, 0xfe, !PT ;  /* 0x000000fa00d47812 */ /* 0x000fe200078efe03 */
[----:B------:R3:W-:Y:S01]  /*6fa0*/  STSM.16.M88.4 [R5], R32 ;  /* 0x0000002005007844 */ /* 0x0007e20000000200 */
[----:B------:R-:W-:Y:S01]  /*6fb0*/  BAR.SYNC.DEFER_BLOCKING 0x0 ;  /* 0x0000000000007b1d */ /* 0x000fe20000010000 */
[----:B---3--:R-:W-:-:S05]  /*6fc0*/  IMAD R32, R239, UR4, RZ ;  /* 0x00000004ef207c24 */ /* 0x008fca000f8e02ff */
[----:B------:R-:W-:Y:S01]  /*6fd0*/  ULDC UR4, c[0x0][0x22c] ;  /* 0x00008b0000047ab9 */ /* 0x000fe20000000800 */
[C-C-:B------:R-:W-:Y:S02]  /*6fe0*/  LOP3.LUT R35, R0.reuse, 0x4, R3.reuse, 0xfe, !PT ;  /* 0x0000000400237812 */ /* 0x140fe400078efe03 */
[----:B------:R-:W-:Y:S02]  /*6ff0*/  LOP3.LUT R33, R0, 0x6, R3, 0xfe, !PT ;  /* 0x0000000600217812 */ /* 0x000fe400078efe03 */
[----:B------:R-:W-:Y:S01]  /*7000*/  LEA R7, P2, R32, UR6, 0x2 ;  /* 0x0000000620077c11 */ /* 0x000fe2000f8410ff */
[----:B------:R-:W-:-:S03]  /*7010*/  IMAD R2, R35, R6, RZ ;  /* 0x0000000623027224 */ /* 0x000fc600078e02ff */
[----:B------:R-:W-:Y:S01]  /*7020*/  LEA.HI.X.SX32 R32, R32, UR7, 0x2, P2 ;  /* 0x0000000720207c11 */ /* 0x000fe200090f16ff */
[----:B------:R-:W3:Y:S01]  /*7030*/  LDS.128 R160, [R4] ;  /* 0x0000000004a07984 */ /* 0x000ee20000000c00 */
[----:B------:R-:W-:Y:S01]  /*7040*/  BAR.SYNC.DEFER_BLOCKING 0x0 ;  /* 0x0000000000007b1d */ /* 0x000fe20000010000 */
[----:B------:R-:W-:Y:S02]  /*7050*/  LEA R34, P6, R217, R7, 0x2 ;  /* 0x00000007d9227211 */ /* 0x000fe400078c10ff */
[----:B------:R-:W-:Y:S02]  /*7060*/  ISETP.LT.AND P2, PT, R35, UR5, !P0 ;  /* 0x0000000523007c0c */ /* 0x000fe4000c741270 */
[----:B------:R-:W-:Y:S01]  /*7070*/  LEA.HI.X.SX32 R35, R217, R32, 0x2, P6 ;  /* 0x00000020d9237211 */ /* 0x000fe200030f16ff */
[----:B------:R-:W-:Y:S01]  /*7080*/  ULDC UR5, c[0x0][0x22c] ;  /* 0x00008b0000057ab9 */ /* 0x000fe20000000800 */
[----:B------:R-:W-:Y:S01]  /*7090*/  IMAD R217, R6, 0x20, R217 ;  /* 0x0000002006d97824 */ /* 0x000fe200078e02d9 */
[----:B------:R-:W-:Y:S01]  /*70a0*/  STSM.16.M88.4 [R5], R36 ;  /* 0x0000002405007844 */ /* 0x000fe20000000200 */
[----:B------:R-:W-:Y:S06]  /*70b0*/  BAR.SYNC.DEFER_BLOCKING 0x0 ;  /* 0x0000000000007b1d */ /* 0x000fec0000010000 */
[----:B------:R-:W4:Y:S02]  /*70c0*/  LDS.128 R8, [R4] ;  /* 0x0000000004087984 */ /* 0x000f240000000c00 */
[----:B------:R-:W-:Y:S06]  /*70d0*/  BAR.SYNC.DEFER_BLOCKING 0x0 ;  /* 0x0000000000007b1d */ /* 0x000fec0000010000 */
[----:B------:R-:W-:Y:S02]  /*70e0*/  STSM.16.M88.4 [R5], R40 ;  /* 0x0000002805007844 */ /* 0x000fe40000000200 */
[----:B------:R-:W-:Y:S06]  /*70f0*/  BAR.SYNC.DEFER_BLOCKING 0x0 ;  /* 0x0000000000007b1d */ /* 0x000fec0000010000 */
[----:B------:R-:W5:Y:S02]  /*7100*/  LDS.128 R12, [R4] ;  /* 0x00000000040c7984 */ /* 0x000f640000000c00 */
[----:B------:R-:W-:Y:S06]  /*7110*/  BAR.SYNC.DEFER_BLOCKING 0x0 ;  /* 0x0000000000007b1d */ /* 0x000fec0000010000 */
[----:B------:R1:W-:Y:S02]  /*7120*/  STSM.16.M88.4 [R5], R44 ;  /* 0x0000002c05007844 */ /* 0x0003e40000000200 */
[----:B------:R-:W-:Y:S01]  /*7130*/  BAR.SYNC.DEFER_BLOCKING 0x0 ;  /* 0x0000000000007b1d */ /* 0x000fe20000010000 */
[----:B-1----:R-:W-:-:S02]  /*7140*/  LOP3.LUT R45, R0, 0x2, R3, 0xfe, !PT ;  /* 0x00000002002d7812 */ /* 0x002fc400078efe03 */
[CC--:B------:R-:W-:Y:S02]  /*7150*/  LEA R46, P6, R2.reuse, R7.reuse, 0x2 ;  /* 0x00000007022e7211 */ /* 0x0c0fe400078c10ff */
[C---:B------:R-:W-:Y:S01]  /*7160*/  ISETP.LT.AND P3, PT, R45.reuse, UR4, !P0 ;  /* 0x000000042d007c0c */ /* 0x040fe2000c761270 */
[----:B------:R-:W-:Y:S01]  /*7170*/  IMAD R45, R45, R6, RZ ;  /* 0x000000062d2d7224 */ /* 0x000fe200078e02ff */
[----:B------:R-:W-:Y:S01]  /*7180*/  ULDC UR4, c[0x0][0x22c] ;  /* 0x00008b0000047ab9 */ /* 0x000fe20000000800 */
[----:B------:R-:W-:Y:S02]  /*7190*/  LEA.HI.X.SX32 R47, R2, R32, 0x2, P6 ;  /* 0x00000020022f7211 */ /* 0x000fe400030f16ff */
[C---:B------:R-:W-:Y:S01]  /*71a0*/  ISETP.LT.AND P4, PT, R33.reuse, UR4, !P0 ;  /* 0x0000000421007c0c */ /* 0x040fe2000c781270 */
[----:B------:R-:W-:Y:S01]  /*71b0*/  IMAD R33, R33, R6, RZ ;  /* 0x0000000621217224 */ /* 0x000fe200078e02ff */
[----:B------:R-:W-:Y:S01]  /*71c0*/  LEA R44, P5, R45, R7, 0x2 ;  /* 0x000000072d2c7211 */ /* 0x000fe200078a10ff */
[----:B------:R-:W1:Y:S01]  /*71d0*/  LDS.128 R16, [R4] ;  /* 0x0000000004107984 */ /* 0x000e620000000c00 */
[----:B------:R-:W-:-:S02]  /*71e0*/  ULDC UR4, c[0x0][0x22c] ;  /* 0x00008b0000047ab9 */ /* 0x000fc40000000800 */
[----:B------:R-:W-:Y:S01]  /*71f0*/  LEA.HI.X.SX32 R45, R45, R32, 0x2, P5 ;  /* 0x000000202d2d7211 */ /* 0x000fe200028f16ff */
[----:B------:R-:W-:Y:S06]  /*7200*/  BAR.SYNC.DEFER_BLOCKING 0x0 ;  /* 0x0000000000007b1d */ /* 0x000fec0000010000 */
[----:B------:R2:W-:Y:S02]  /*7210*/  STSM.16.M88.4 [R5], R48 ;  /* 0x0000003005007844 */ /* 0x0005e40000000200 */
[----:B------:R-:W-:Y:S01]  /*7220*/  BAR.SYNC.DEFER_BLOCKING 0x0 ;  /* 0x0000000000007b1d */ /* 0x000fe20000010000 */
[----:B--2---:R-:W-:-:S02]  /*7230*/  LEA R48, P5, R33, R7, 0x2 ;  /* 0x0000000721307211 */ /* 0x004fc400078a10ff */
[C-C-:B------:R-:W-:Y:S02]  /*7240*/  LOP3.LUT R51, R0.reuse, 0xa, R3.reuse, 0xfe, !PT ;  /* 0x0000000a00337812 */ /* 0x140fe400078efe03 */
[----:B------:R-:W-:Y:S02]  /*7250*/  LEA.HI.X.SX32 R49, R33, R32, 0x2, P5 ;  /* 0x0000002021317211 */ /* 0x000fe400028f16ff */
[C-C-:B------:R-:W-:Y:S02]  /*7260*/  LOP3.LUT R33, R0.reuse, 0xc, R3.reuse, 0xfe, !PT ;  /* 0x0000000c00217812 */ /* 0x140fe400078efe03 */
[C-C-:B------:R-:W-:Y:S01]  /*7270*/  LOP3.LUT R50, R0.reuse, 0xd6, R3.reuse, 0xfe, !PT ;  /* 0x000000d600327812 */ /* 0x140fe200078efe03 */
[----:B------:R-:W2:Y:S01]  /*7280*/  LDS.128 R20, [R4] ;  /* 0x0000000004147984 */ /* 0x000ea20000000c00 */
[----:B------:R-:W-:Y:S06]  /*7290*/  BAR.SYNC.DEFER_BLOCKING 0x0 ;  /* 0x0000000000007b1d */ /* 0x000fec0000010000 */
[----:B------:R3:W-:Y:S02]  /*72a0*/  STSM.16.M88.4 [R5], R52 ;  /* 0x0000003405007844 */ /* 0x0007e40000000200 */
[----:B------:R-:W-:Y:S01]  /*72b0*/  BAR.SYNC.DEFER_BLOCKING 0x0 ;  /* 0x0000000000007b1d */ /* 0x000fe20000010000 */
[----:B---3--:R-:W-:-:S02]  /*72c0*/  LOP3.LUT R53, R0, 0x8, R3, 0xfe, !PT ;  /* 0x0000000800357812 */ /* 0x008fc400078efe03 */
[C-C-:B------:R-:W-:Y:S02]  /*72d0*/  LOP3.LUT R55, R0.reuse, 0xcc, R3.reuse, 0xfe, !PT ;  /* 0x000000cc00377812 */ /* 0x140fe400078efe03 */
[C-C-:B------:R-:W-:Y:S02]  /*72e0*/  LOP3.LUT R54, R0.reuse, 0xce, R3.reuse, 0xfe, !PT ;  /* 0x000000ce00367812 */ /* 0x140fe400078efe03 */
[C-C-:B------:R-:W-:Y:S01]  /*72f0*/  LOP3.LUT R52, R0.reuse, 0xd2, R3.reuse, 0xfe, !PT ;  /* 0x000000d200347812 */ /* 0x140fe200078efe03 */
[----:B------:R-:W3:Y:S01]  /*7300*/  LDS.128 R24, [R4] ;  /* 0x0000000004187984 */ /* 0x000ee20000000c00 */
[----:B------:R-:W-:Y:S06]  /*7310*/  BAR.SYNC.DEFER_BLOCKING 0x0 ;  /* 0x0000000000007b1d */ /* 0x000fec0000010000 */
[----:B------:R4:W-:Y:S02]  /*7320*/  STSM.16.M88.4 [R5], R56 ;  /* 0x0000003805007844 */ /* 0x0009e40000000200 */
[----:B------:R-:W-:Y:S01]  /*7330*/  BAR.SYNC.DEFER_BLOCKING 0x0 ;  /* 0x0000000000007b1d */ /* 0x000fe20000010000 */
[----:B----4-:R-:W-:-:S02]  /*7340*/  LOP3.LUT R59, R0, 0xc4, R3, 0xfe, !PT ;  /* 0x000000c4003b7812 */ /* 0x010fc400078efe03 */
[C-C-:B------:R-:W-:Y:S02]  /*7350*/  LOP3.LUT R58, R0.reuse, 0xc6, R3.reuse, 0xfe, !PT ;  /* 0x000000c6003a7812 */ /* 0x140fe400078efe03 */
[C-C-:B------:R-:W-:Y:S02]  /*7360*/  LOP3.LUT R57, R0.reuse, 0xc8, R3.reuse, 0xfe, !PT ;  /* 0x000000c800397812 */ /* 0x140fe400078efe03 */
[C-C-:B------:R-:W-:Y:S01]  /*7370*/  LOP3.LUT R56, R0.reuse, 0xca, R3.reuse, 0xfe, !PT ;  /* 0x000000ca00387812 */ /* 0x140fe200078efe03 */
[----:B------:R-:W4:Y:S01]  /*7380*/  LDS.128 R28, [R4] ;  /* 0x00000000041c7984 */ /* 0x000f220000000c00 */
[----:B------:R-:W-:Y:S06]  /*7390*/  BAR.SYNC.DEFER_BLOCKING 0x0 ;  /* 0x0000000000007b1d */ /* 0x000fec0000010000 */
[----:B------:R-:W-:Y:S02]  /*73a0*/  STSM.16.M88.4 [R5], R60 ;  /* 0x0000003c05007844 */ /* 0x000fe40000000200 */
[----:B------:R-:W-:Y:S06]  /*73b0*/  BAR.SYNC.DEFER_BLOCKING 0x0 ;  /* 0x0000000000007b1d */ /* 0x000fec0000010000 */
[----:B------:R-:W4:Y:S02]  /*73c0*/  LDS.128 R36, [R4] ;  /* 0x0000000004247984 */ /* 0x000f240000000c00 */
        /* <DEDUP_REMOVED lines=65> */
[----:B------:R5:W-:Y:S02]  /*77e0*/  STSM.16.M88.4 [R5], R128 ;  /* 0x0000008005007844 */ /* 0x000be40000000200 */
[----:B------:R-:W-:Y:S01]  /*77f0*/  BAR.SYNC.DEFER_BLOCKING 0x0 ;  /* 0x0000000000007b1d */ /* 0x000fe20000010000 */
[----:B-----5:R-:W-:-:S02]  /*7800*/  LOP3.LUT R131, R0, 0xbc, R3, 0xfe, !PT ;  /* 0x000000bc00837812 */ /* 0x020fc400078efe03 */
[C-C-:B------:R-:W-:Y:S02]  /*7810*/  LOP3.LUT R130, R0.reuse, 0xbe, R3.reuse, 0xfe, !PT ;  /* 0x000000be00827812 */ /* 0x140fe400078efe03 */
[C-C-:B------:R-:W-:Y:S02]  /*7820*/  LOP3.LUT R129, R0.reuse, 0xc0, R3.reuse, 0xfe, !PT ;  /* 0x000000c000817812 */ /* 0x140fe400078efe03 */
[C-C-:B------:R-:W-:Y:S01]  /*7830*/  LOP3.LUT R128, R0.reuse, 0xc2, R3.reuse, 0xfe, !PT ;  /* 0x000000c200807812 */ /* 0x140fe200078efe03 */
[----:B------:R-:W5:Y:S01]  /*7840*/  LDS.128 R120, [R4] ;  /* 0x0000000004787984 */ /* 0x000f620000000c00 */
[----:B------:R-:W-:Y:S06]  /*7850*/  BAR.SYNC.DEFER_BLOCKING 0x0 ;  /* 0x0000000000007b1d */ /* 0x000fec0000010000 */
[----:B------:R-:W-:Y:S02]  /*7860*/  STSM.16.M88.4 [R5], R132 ;  /* 0x0000008405007844 */ /* 0x000fe40000000200 */
[----:B------:R-:W-:Y:S06]  /*7870*/  BAR.SYNC.DEFER_BLOCKING 0x0 ;  /* 0x0000000000007b1d */ /* 0x000fec0000010000 */
[----:B------:R-:W5:Y:S02]  /*7880*/  LDS.128 R124, [R4] ;  /* 0x00000000047c7984 */ /* 0x000f640000000c00 */
        /* <DEDUP_REMOVED lines=12> */
[C-C-:B------:R-:W-:Y:S02]  /*7950*/  LOP3.LUT R146, R0.reuse, 0xb6, R3.reuse, 0xfe, !PT ;  /* 0x000000b600927812 */ /* 0x140fe400078efe03 */
[C-C-:B------:R-:W-:Y:S02]  /*7960*/  LOP3.LUT R145, R0.reuse, 0xb8, R3.reuse, 0xfe, !PT ;  /* 0x000000b800917812 */ /* 0x140fe400078efe03 */
[C-C-:B------:R-:W-:Y:S01]  /*7970*/  LOP3.LUT R144, R0.reuse, 0xba, R3.reuse, 0xfe, !PT ;  /* 0x000000ba00907812 */ /* 0x140fe200078efe03 */
[----:B------:R-:W1:Y:S01]  /*7980*/  LDS.128 R140, [R4] ;  /* 0x00000000048c7984 */ /* 0x000e620000000c00 */
[----:B------:R-:W-:Y:S06]  /*7990*/  BAR.SYNC.DEFER_BLOCKING 0x0 ;  /* 0x0000000000007b1d */ /* 0x000fec0000010000 */
[----:B------:R2:W-:Y:S02]  /*79a0*/  STSM.16.M88.4 [R5], R148 ;  /* 0x0000009405007844 */ /* 0x0005e40000000200 */
[----:B------:R-:W-:Y:S01]  /*79b0*/  BAR.SYNC.DEFER_BLOCKING 0x0 ;  /* 0x0000000000007b1d */ /* 0x000fe20000010000 */
[----:B--2---:R-:W-:-:S02]  /*79c0*/  LOP3.LUT R5, R0, 0xe, R3, 0xfe, !PT ;  /* 0x0000000e00057812 */ /* 0x004fc400078efe03 */
[C-C-:B------:R-:W-:Y:S02]  /*79d0*/  LOP3.LUT R151, R0.reuse, 0xac, R3.reuse, 0xfe, !PT ;  /* 0x000000ac00977812 */ /* 0x140fe400078efe03 */
[C-C-:B------:R-:W-:Y:S01]  /*79e0*/  LOP3.LUT R150, R0.reuse, 0xae, R3.reuse, 0xfe, !PT ;  /* 0x000000ae00967812 */ /* 0x140fe200078efe03 */
[-C--:B------:R-:W-:Y:S01]  /*79f0*/  IMAD R2, R5, R6.reuse, RZ ;  /* 0x0000000605027224 */ /* 0x080fe200078e02ff */
[C-C-:B------:R-:W-:Y:S02]  /*7a00*/  LOP3.LUT R149, R0.reuse, 0xb0, R3.reuse, 0xfe, !PT ;  /* 0x000000b000957812 */ /* 0x140fe400078efe03 */
[C-C-:B------:R-:W-:Y:S01]  /*7a10*/  LOP3.LUT R148, R0.reuse, 0xb2, R3.reuse, 0xfe, !PT ;  /* 0x000000b200947812 */ /* 0x140fe200078efe03 */
[----:B------:R2:W-:Y:S01]  /*7a20*/  @P1 STG.E desc[UR14][R34.64], R152 ;  /* 0x0000009822001986 */ /* 0x0005e2000c10190e */
[C---:B------:R-:W-:Y:S01]  /*7a30*/  ISETP.LT.AND P1, PT, R53.reuse, UR4, !P0 ;  /* 0x0000000435007c0c */ /* 0x040fe2000c721270 */
[-C--:B------:R-:W-:Y:S01]  /*7a40*/  IMAD R53, R53, R6.reuse, RZ ;  /* 0x0000000635357224 */ /* 0x080fe200078e02ff */
[----:B------:R-:W-:Y:S01]  /*7a50*/  ULDC UR4, c[0x0][0x22c] ;  /* 0x00008b0000047ab9 */ /* 0x000fe20000000800 */
[----:B------:R3:W-:Y:S01]  /*7a60*/  @P3 STG.E desc[UR14][R44.64], R153 ;  /* 0x000000992c003986 */ /* 0x0007e2000c10190e */
[C---:B------:R-:W-:Y:S01]  /*7a70*/  ISETP.LT.AND P3, PT, R51.reuse, UR4, !P0 ;  /* 0x0000000433007c0c */ /* 0x040fe2000c761270 */
[-C--:B------:R-:W-:Y:S01]  /*7a80*/  IMAD R51, R51, R6.reuse, RZ ;  /* 0x0000000633337224 */ /* 0x080fe200078e02ff */
[----:B------:R-:W-:Y:S01]  /*7a90*/  ULDC UR4, c[0x0][0x22c] ;  /* 0x00008b0000047ab9 */ /* 0x000fe20000000800 */
[----:B------:R4:W-:Y:S01]  /*7aa0*/  @P2 STG.E desc[UR14][R46.64], R154 ;  /* 0x0000009a2e002986 */ /* 0x0009e2000c10190e */
[C---:B------:R-:W-:Y:S01]  /*7ab0*/  ISETP.LT.AND P2, PT, R33.reuse, UR5, !P0 ;  /* 0x0000000521007c0c */ /* 0x040fe2000c741270 */
[----:B------:R-:W-:Y:S01]  /*7ac0*/  IMAD R33, R33, R6, RZ ;  /* 0x0000000621217224 */ /* 0x000fe200078e02ff */
[----:B------:R-:W-:Y:S01]  /*7ad0*/  ULDC UR5, c[0x0][0x22c] ;  /* 0x00008b0000057ab9 */ /* 0x000fe20000000800 */
[----:B--2---:R-:W-:Y:S01]  /*7ae0*/  LEA R34, P6, R53, R7, 0x2 ;  /* 0x0000000735227211 */ /* 0x004fe200078c10ff */
[----:B------:R2:W-:Y:S01]  /*7af0*/  @P4 STG.E desc[UR14][R48.64], R155 ;  /* 0x0000009b30004986 */ /* 0x0005e2000c10190e */
[----:B------:R-:W-:-:S02]  /*7b00*/  LOP3.LUT R152, R0, 0xaa, R3, 0xfe, !PT ;  /* 0x000000aa00987812 */ /* 0x000fc400078efe03 */
[-C--:B---3--:R-:W-:Y:S02]  /*7b10*/  LEA R44, P4, R51, R7.reuse, 0x2 ;  /* 0x00000007332c7211 */ /* 0x088fe400078810ff */
[-C--:B------:R-:W-:Y:S02]  /*7b20*/  LEA.HI.X.SX32 R35, R53, R32.reuse, 0x2, P6 ;  /* 0x0000002035237211 */ /* 0x080fe400030f16ff */
[----:B------:R-:W-:Y:S01]  /*7b30*/  ISETP.LT.AND P6, PT, R5, UR4, !P0 ;  /* 0x0000000405007c0c */ /* 0x000fe2000c7c1270 */
[----:B------:R-:W-:Y:S01]  /*7b40*/  ULDC UR4, c[0x0][0x22c] ;  /* 0x00008b0000047ab9 */ /* 0x000fe20000000800 */
[-C--:B----4-:R-:W-:Y:S01]  /*7b50*/  LEA R46, P5, R33, R7.reuse, 0x2 ;  /* 0x00000007212e7211 */ /* 0x090fe200078a10ff */
[----:B------:R3:W-:Y:S01]  /*7b60*/  @P1 STG.E desc[UR14][R34.64], R156 ;  /* 0x0000009c22001986 */ /* 0x0007e2000c10190e */
[----:B------:R-:W-:Y:S02]  /*7b70*/  LEA.HI.X.SX32 R45, R51, R32, 0x2, P4 ;  /* 0x00000020332d7211 */ /* 0x000fe400020f16ff */
[----:B--2---:R-:W-:-:S02]  /*7b80*/  LEA R48, P4, R2, R7, 0x2 ;  /* 0x0000000702307211 */ /* 0x004fc400078810ff */
[--C-:B------:R-:W-:Y:S01]  /*7b90*/  LOP3.LUT R53, R0, 0x10, R3.reuse, 0xfe, !PT ;  /* 0x0000001000357812 */ /* 0x100fe200078efe03 */
[----:B------:R2:W-:Y:S01]  /*7ba0*/  @P3 STG.E desc[UR14][R44.64], R157 ;  /* 0x0000009d2c003986 */ /* 0x0005e2000c10190e */
[-C--:B------:R-:W-:Y:S02]  /*7bb0*/  LEA.HI.X.SX32 R47, R33, R32.reuse, 0x2, P5 ;  /* 0x00000020212f7211 */ /* 0x080fe400028f16ff */
[----:B------:R-:W-:Y:S02]  /*7bc0*/  LEA.HI.X.SX32 R49, R2, R32, 0x2, P4 ;  /* 0x0000002002317211 */ /* 0x000fe400020f16ff */
[C-C-:B------:R-:W-:Y:S01]  /*7bd0*/  LOP3.LUT R51, R0.reuse, 0x12, R3.reuse, 0xfe, !PT ;  /* 0x0000001200337812 */ /* 0x140fe200078efe03 */
[----:B------:R4:W-:Y:S01]  /*7be0*/  @P2 STG.E desc[UR14][R46.64], R158 ;  /* 0x0000009e2e002986 */ /* 0x0009e2000c10190e */
[C---:B------:R-:W-:Y:S01]  /*7bf0*/  ISETP.LT.AND P1, PT, R53.reuse, UR4, !P0 ;  /* 0x0000000435007c0c */ /* 0x040fe2000c721270 */
[-C--:B------:R-:W-:Y:S01]  /*7c00*/  IMAD R53, R53, R6.reuse, RZ ;  /* 0x0000000635357224 */ /* 0x080fe200078e02ff */
[C-C-:B------:R-:W-:Y:S01]  /*7c10*/  LOP3.LUT R33, R0.reuse, 0x14, R3.reuse, 0xfe, !PT ;  /* 0x0000001400217812 */ /* 0x140fe200078efe03 */
[----:B------:R-:W-:Y:S01]  /*7c20*/  ULDC UR4, c[0x0][0x22c] ;  /* 0x00008b0000047ab9 */ /* 0x000fe20000000800 */
[----:B------:R5:W-:Y:S01]  /*7c30*/  @P6 STG.E desc[UR14][R48.64], R159 ;  /* 0x0000009f30006986 */ /* 0x000be2000c10190e */
[C---:B------:R-:W-:Y:S01]  /*7c40*/  ISETP.LT.AND P3, PT, R51.reuse, UR4, !P0 ;  /* 0x0000000433007c0c */ /* 0x040fe2000c761270 */
[-C--:B------:R-:W-:Y:S01]  /*7c50*/  IMAD R51, R51, R6.reuse, RZ ;  /* 0x0000000633337224 */ /* 0x080fe200078e02ff */
[----:B------:R-:W-:Y:S01]  /*7c60*/  LOP3.LUT R5, R0, 0x16, R3, 0xfe, !PT ;  /* 0x0000001600057812 */ /* 0x000fe200078efe03 */
[----:B------:R-:W-:Y:S01]  /*7c70*/  ULDC UR4, c[0x0][0x22c] ;  /* 0x00008b0000047ab9 */ /* 0x000fe20000000800 */
[C---:B------:R-:W-:Y:S01]  /*7c80*/  ISETP.LT.AND P2, PT, R33.reuse, UR5, !P0 ;  /* 0x0000000521007c0c */ /* 0x040fe2000c741270 */
[-C--:B------:R-:W-:Y:S01]  /*7c90*/  IMAD R33, R33, R6.reuse, RZ ;  /* 0x0000000621217224 */ /* 0x080fe200078e02ff */
[-C--:B---3--:R-:W-:Y:S01]  /*7ca0*/  LEA R34, P6, R53, R7.reuse, 0x2 ;  /* 0x0000000735227211 */ /* 0x088fe200078c10ff */
[----:B------:R-:W-:Y:S01]  /*7cb0*/  IMAD R2, R5, R6, RZ ;  /* 0x0000000605027224 */ /* 0x000fe200078e02ff */
[----:B--2---:R-:W-:Y:S01]  /*7cc0*/  LEA R44, P4, R51, R7, 0x2 ;  /* 0x00000007332c7211 */ /* 0x004fe200078810ff */
[----:B------:R-:W-:Y:S01]  /*7cd0*/  ULDC UR5, c[0x0][0x22c] ;  /* 0x00008b0000057ab9 */ /* 0x000fe20000000800 */
[----:B------:R-:W-:-:S02]  /*7ce0*/  LEA.HI.X.SX32 R35, R53, R32, 0x2, P6 ;  /* 0x0000002035237211 */ /* 0x000fc400030f16ff */
[----:B------:R-:W-:Y:S01]  /*7cf0*/  ISETP.LT.AND P6, PT, R5, UR4, !P0 ;  /* 0x0000000405007c0c */ /* 0x000fe2000c7c1270 */
[----:B------:R-:W-:Y:S01]  /*7d00*/  ULDC UR4, c[0x0][0x22c] ;  /* 0x00008b0000047ab9 */ /* 0x000fe20000000800 */
[-C--:B----4-:R-:W-:Y:S01]  /*7d10*/  LEA R46, P5, R33, R7.reuse, 0x2 ;  /* 0x00000007212e7211 */ /* 0x090fe200078a10ff */
[----:B------:R2:W-:Y:S01]  /*7d20*/  @P1 STG.E desc[UR14][R34.64], R160 ;  /* 0x000000a022001986 */ /* 0x0005e2000c10190e */
[-C--:B------:R-:W-:Y:S02]  /*7d30*/  LEA.HI.X.SX32 R45, R51, R32.reuse, 0x2, P4 ;  /* 0x00000020332d7211 */ /* 0x080fe400020f16ff */
[C---:B-----5:R-:W-:Y:S02]  /*7d40*/  LEA R48, P4, R2.reuse, R7, 0x2 ;  /* 0x0000000702307211 */ /* 0x060fe400078810ff */
[-C--:B------:R-:W-:Y:S01]  /*7d50*/  LEA.HI.X.SX32 R47, R33, R32.reuse, 0x2, P5 ;  /* 0x00000020212f7211 */ /* 0x080fe200028f16ff */
[----:B------:R3:W-:Y:S01]  /*7d60*/  @P3 STG.E desc[UR14][R44.64], R161 ;  /* 0x000000a12c003986 */ /* 0x0007e2000c10190e */
[----:B------:R-:W-:-:S02]  /*7d70*/  LEA.HI.X.SX32 R49, R2, R32, 0x2, P4 ;  /* 0x0000002002317211 */ /* 0x000fc400020f16ff */
[C-C-:B------:R-:W-:Y:S01]  /*7d80*/  LOP3.LUT R159, R0.reuse, 0x9c, R3.reuse, 0xfe, !PT ;  /* 0x0000009c009f7812 */ /* 0x140fe200078efe03 */
[----:B------:R4:W-:Y:S01]  /*7d90*/  @P2 STG.E desc[UR14][R46.64], R162 ;  /* 0x000000a22e002986 */ /* 0x0009e2000c10190e */
[C---:B------:R-:W-:Y:S01]  /*7da0*/  ISETP.LT.AND P2, PT, R235.reuse, UR4, !P0 ;  /* 0x00000004eb007c0c */ /* 0x040fe2000c741270 */
[----:B------:R-:W-:Y:S01]  /*7db0*/  IMAD R235, R235, R6, RZ ;  /* 0x00000006ebeb7224 */ /* 0x000fe200078e02ff */
[C-C-:B--2---:R-:W-:Y:S01]  /*7dc0*/  LOP3.LUT R160, R0.reuse, 0x9a, R3.reuse, 0xfe, !PT ;  /* 0x0000009a00a07812 */ /* 0x144fe200078efe03 */
[----:B------:R2:W-:Y:S01]  /*7dd0*/  @P6 STG.E desc[UR14][R48.64], R163 ;  /* 0x000000a330006986 */ /* 0x0005e2000c10190e */
[C-C-:B------:R-:W-:Y:S01]  /*7de0*/  LOP3.LUT R158, R0.reuse, 0x9e, R3.reuse, 0xfe, !PT ;  /* 0x0000009e009e7812 */ /* 0x140fe200078efe03 */
[----:B------:R-:W-:Y:S01]  /*7df0*/  ULDC UR4, c[0x0][0x22c] ;  /* 0x00008b0000047ab9 */ /* 0x000fe20000000800 */
[C-C-:B------:R-:W-:Y:S02]  /*7e00*/  LOP3.LUT R157, R0.reuse, 0xa0, R3.reuse, 0xfe, !PT ;  /* 0x000000a0009d7812 */ /* 0x140fe400078efe03 */
[----:B---3--:R-:W-:-:S02]  /*7e10*/  LOP3.LUT R161, R0, 0x98, R3, 0xfe, !PT ;  /* 0x0000009800a17812 */ /* 0x008fc400078efe03 */
[C-C-:B------:R-:W-:Y:S02]  /*7e20*/  LOP3.LUT R156, R0.reuse, 0xa2, R3.reuse, 0xfe, !PT ;  /* 0x000000a2009c7812 */ /* 0x140fe400078efe03 */
[C-C-:B----4-:R-:W-:Y:S02]  /*7e30*/  LOP3.LUT R162, R0.reuse, 0x96, R3.reuse, 0xfe, !PT ;  /* 0x0000009600a27812 */ /* 0x150fe400078efe03 */
[C-C-:B------:R-:W-:Y:S02]  /*7e40*/  LOP3.LUT R155, R0.reuse, 0xa4, R3.reuse, 0xfe, !PT ;  /* 0x000000a4009b7812 */ /* 0x140fe400078efe03 */
[C-C-:B--2---:R-:W-:Y:S02]  /*7e50*/  LOP3.LUT R163, R0.reuse, 0x94, R3.reuse, 0xfe, !PT ;  /* 0x0000009400a37812 */ /* 0x144fe400078efe03 */
        /* <DEDUP_REMOVED lines=15> */
[----:B------:R-:W-:Y:S01]  /*7f50*/  LOP3.LUT R0, R0, 0xfc, R3, 0xfe, !PT ;  /* 0x000000fc00007812 */ /* 0x000fe200078efe03 */
[C---:B------:R-:W-:Y:S01]  /*7f60*/  IMAD R3, R185.reuse, R6, RZ ;  /* 0x00000006b9037224 */ /* 0x040fe200078e02ff */
[----:B------:R-:W-:Y:S01]  /*7f70*/  ISETP.LT.AND P6, PT, R185, UR4, !P0 ;  /* 0x00000004b9007c0c */ /* 0x000fe2000c7c1270 */
[----:B------:R-:W-:Y:S01]  /*7f80*/  ULDC UR4, c[0x0][0x22c] ;  /* 0x00008b0000047ab9 */ /* 0x000fe20000000800 */
[-C--:B------:R-:W-:Y:S02]  /*7f90*/  LEA R184, P1, R235, R7.reuse, 0x2 ;  /* 0x00000007ebb87211 */ /* 0x080fe400078210ff */
[----:B------:R-:W-:Y:S01]  /*7fa0*/  ISETP.LT.AND P3, PT, R182, UR4, !P0 ;  /* 0x00000004b6007c0c */ /* 0x000fe2000c761270 */
[----:B------:R-:W-:Y:S01]  /*7fb0*/  ULDC UR4, c[0x0][0x22c] ;  /* 0x00008b0000047ab9 */ /* 0x000fe20000000800 */
[----:B------:R-:W-:-:S02]  /*7fc0*/  LEA R182, P5, R3, R7, 0x2 ;  /* 0x0000000703b67211 */ /* 0x000fc400078a10ff */
[----:B------:R-:W-:Y:S02]  /*7fd0*/  LEA.HI.X.SX32 R185, R235, R32, 0x2, P1 ;  /* 0x00000020ebb97211 */ /* 0x000fe400008f16ff */
[C---:B------:R-:W-:Y:S01]  /*7fe0*/  ISETP.LT.AND P1, PT, R233.reuse, UR4, !P0 ;  /* 0x00000004e9007c0c */ /* 0x040fe2000c721270 */
[----:B------:R-:W-:Y:S01]  /*7ff0*/  IMAD R233, R233, R6, RZ ;  /* 0x00000006e9e97224 */ /* 0x000fe200078e02ff */
[----:B------:R-:W-:Y:S01]  /*8000*/  ISETP.LT.AND P4, PT, R183, UR5, !P0 ;  /* 0x00000005b7007c0c */ /* 0x000fe2000c781270 */
[----:B------:R-:W-:Y:S01]  /*8010*/  ULDC UR4, c[0x0][0x22c] ;  /* 0x00008b0000047ab9 */ /* 0x000fe20000000800 */
[----:B------:R-:W-:Y:S01]  /*8020*/  LEA.HI.X.SX32 R183, R3, R32, 0x2, P5 ;  /* 0x0000002003b77211 */ /* 0x000fe200028f16ff */
[----:B------:R2:W-:Y:S01]  /*8030*/  @P2 STG.E desc[UR14][R184.64], R8 ;  /* 0x00000008b8002986 */ /* 0x0005e2000c10190e */
[C---:B------:R-:W-:Y:S01]  /*8040*/  ISETP.LT.AND P5, PT, R231.reuse, UR4, !P0 ;  /* 0x00000004e7007c0c */ /* 0x040fe2000c7a1270 */
[----:B------:R-:W-:Y:S01]  /*8050*/  IMAD R231, R231, R6, RZ ;  /* 0x00000006e7e77224 */ /* 0x000fe200078e02ff */
[----:B------:R-:W-:Y:S01]  /*8060*/  ULDC UR4, c[0x0][0x22c] ;  /* 0x00008b0000047ab9 */ /* 0x000fe20000000800 */
[----:B------:R3:W-:Y:S01]  /*8070*/  @P6 STG.E desc[UR14][R182.64], R9 ;  /* 0x00000009b6006986 */ /* 0x0007e2000c10190e */
[----:B------:R-:W-:Y:S01]  /*8080*/  IMAD R3, R6, 0x2, R217 ;  /* 0x0000000206037824 */ /* 0x000fe200078e02d9 */
[----:B--2---:R-:W-:-:S03]  /*8090*/  LEA R8, P2, R233, R7, 0x2 ;  /* 0x00000007e9087211 */ /* 0x004fc600078410ff */
[----:B------:R-:W-:Y:S01]  /*80a0*/  IMAD R185, R6, 0x2, R3 ;  /* 0x0000000206b97824 */ /* 0x000fe200078e0203 */
[-C--:B---3--:R-:W-:Y:S02]  /*80b0*/  LEA R182, P6, R231, R7.reuse, 0x2 ;  /* 0x00000007e7b67211 */ /* 0x088fe400078c10ff */
[-C--:B------:R-:W-:Y:S02]  /*80c0*/  LEA.HI.X.SX32 R9, R233, R32.reuse, 0x2, P2 ;  /* 0x00000020e9097211 */ /* 0x080fe400010f16ff */
[----:B------:R-:W-:Y:S02]  /*80d0*/  LEA.HI.X.SX32 R183, R231, R32, 0x2, P6 ;  /* 0x00000020e7b77211 */ /* 0x000fe400030f16ff */
[----:B------:R-:W-:Y:S01]  /*80e0*/  ISETP.LT.AND P2, PT, R225, UR4, !P0 ;  /* 0x00000004e1007c0c */ /* 0x000fe2000c741270 */
[----:B------:R2:W-:Y:S01]  /*80f0*/  @P1 STG.E desc[UR14][R8.64], R10 ;  /* 0x0000000a08001986 */ /* 0x0005e2000c10190e */
[----:B------:R-:W-:Y:S02]  /*8100*/  ULDC UR4, c[0x0][0x22c] ;  /* 0x00008b0000047ab9 */ /* 0x000fe40000000800 */
[----:B------:R-:W-:Y:S01]  /*8110*/  ISETP.LT.AND P6, PT, R224, UR4, !P0 ;  /* 0x00000004e0007c0c */ /* 0x000fe2000c7c1270 */
[----:B------:R3:W-:Y:S01]  /*8120*/  @P5 STG.E desc[UR14][R182.64], R11 ;  /* 0x0000000bb6005986 */ /* 0x0007e2000c10190e */
[----:B------:R-:W-:Y:S01]  /*8130*/  ULDC UR4, c[0x0][0x22c] ;  /* 0x00008b0000047ab9 */ /* 0x000fe20000000800 */
[----:B--2---:R-:W-:-:S02]  /*8140*/  LEA R8, P1, R217, R7, 0x2 ;  /* 0x00000007d9087211 */ /* 0x004fc400078210ff */
[-C--:B------:R-:W-:Y:S02]  /*8150*/  LEA R10, P5, R3, R7.reuse, 0x2 ;  /* 0x00000007030a7211 */ /* 0x080fe400078a10ff */
[-C--:B------:R-:W-:Y:S02]  /*8160*/  LEA.HI.X.SX32 R9, R217, R32.reuse, 0x2, P1 ;  /* 0x00000020d9097211 */ /* 0x080fe400008f16ff */
[----:B---3--:R-:W-:Y:S01]  /*8170*/  LEA.HI.X.SX32 R11, R3, R32, 0x2, P5 ;  /* 0x00000020030b7211 */ /* 0x008fe200028f16ff */
[C---:B------:R-:W-:Y:S01]  /*8180*/  IMAD R3, R6.reuse, 0x2, R185 ;  /* 0x0000000206037824 */ /* 0x040fe200078e02b9 */
[----:B------:R-:W-:Y:S01]  /*8190*/  ISETP.LT.AND P1, PT, R221, UR4, !P0 ;  /* 0x00000004dd007c0c */ /* 0x000fe2000c721270 */
[----:B------:R2:W-:Y:S01]  /*81a0*/  @P4 STG.E desc[UR14][R8.64], R12 ;  /* 0x0000000c08004986 */ /* 0x0005e2000c10190e */
[----:B------:R-:W-:Y:S01]  /*81b0*/  ULDC UR4, c[0x0][0x22c] ;  /* 0x00008b0000047ab9 */ /* 0x000fe20000000800 */
[----:B------:R-:W-:Y:S01]  /*81c0*/  IMAD R183, R6, 0x2, R3 ;  /* 0x0000000206b77824 */ /* 0x000fe200078e0203 */
[----:B------:R-:W-:Y:S01]  /*81d0*/  ISETP.LT.AND P5, PT, R220, UR4, !P0 ;  /* 0x00000004dc007c0c */ /* 0x000fe2000c7a1270 */
[----:B------:R3:W-:Y:S01]  /*81e0*/  @P3 STG.E desc[UR14][R10.64], R13 ;  /* 0x0000000d0a003986 */ /* 0x0007e2000c10190e */
[----:B------:R-:W-:Y:S01]  /*81f0*/  ULDC UR4, c[0x0][0x22c] ;  /* 0x00008b0000047ab9 */ /* 0x000fe20000000800 */
[----:B--2---:R-:W-:-:S02]  /*8200*/  LEA R8, P4, R185, R7, 0x2 ;  /* 0x00000007b9087211 */ /* 0x004fc400078810ff */
[-C--:B---3--:R-:W-:Y:S02]  /*8210*/  LEA R10, P3, R3, R7.reuse, 0x2 ;  /* 0x00000007030a7211 */ /* 0x088fe400078610ff */
[-C--:B------:R-:W-:Y:S02]  /*8220*/  LEA.HI.X.SX32 R9, R185, R32.reuse, 0x2, P4 ;  /* 0x00000020b9097211 */ /* 0x080fe400020f16ff */
[----:B------:R-:W-:Y:S01]  /*8230*/  LEA.HI.X.SX32 R11, R3, R32, 0x2, P3 ;  /* 0x00000020030b7211 */ /* 0x000fe200018f16ff */
[----:B------:R-:W-:Y:S01]  /*8240*/  IMAD R3, R6, 0x2, R183 ;  /* 0x0000000206037824 */ /* 0x000fe200078e02b7 */
        /* <DEDUP_REMOVED lines=14> */
[----:B------:R-:W-:Y:S02]  /*8330*/  ULDC UR4, c[0x0][0x22c] ;  /* 0x00008b0000047ab9 */ /* 0x000fe40000000800 */
[----:B------:R-:W-:Y:S01]  /*8340*/  ISETP.LT.AND P6, PT, R232, UR4, !P0 ;  /* 0x00000004e8007c0c */ /* 0x000fe2000c7c1270 */
[----:B------:R3:W-:Y:S01]  /*8350*/  @P5 STG.E desc[UR14][R10.64], R17 ;  /* 0x000000110a005986 */ /* 0x0007e2000c10190e */
[----:B------:R-:W-:Y:S01]  /*8360*/  ULDC UR4, c[0x0][0x22c] ;  /* 0x00008b0000047ab9 */ /* 0x000fe20000000800 */
[----:B--2---:R-:W-:-:S02]  /*8370*/  LEA R8, P1, R13, R7, 0x2 ;  /* 0x000000070d087211 */ /* 0x004fc400078210ff */
[-C--:B---3--:R-:W-:Y:S02]  /*8380*/  LEA R10, P5, R3, R7.reuse, 0x2 ;  /* 0x00000007030a7211 */ /* 0x088fe400078a10ff */
[-C--:B------:R-:W-:Y:S01]  /*8390*/  LEA.HI.X.SX32 R9, R13, R32.reuse, 0x2, P1 ;  /* 0x000000200d097211 */ /* 0x080fe200008f16ff */
[----:B------:R-:W-:Y:S01]  /*83a0*/  IMAD R13, R6, 0x2, R3 ;  /* 0x00000002060d7824 */ /* 0x000fe200078e0203 */
[----:B------:R-:W-:Y:S02]  /*83b0*/  LEA.HI.X.SX32 R11, R3, R32, 0x2, P5 ;  /* 0x00000020030b7211 */ /* 0x000fe400028f16ff */
[----:B------:R-:W-:Y:S01]  /*83c0*/  ISETP.LT.AND P1, PT, R228, UR4, !P0 ;  /* 0x00000004e4007c0c */ /* 0x000fe2000c721270 */
[----:B------:R2:W-:Y:S01]  /*83d0*/  @P4 STG.E desc[UR14][R8.64], R18 ;  /* 0x0000001208004986 */ /* 0x0005e2000c10190e */
[----:B------:R-:W-:Y:S01]  /*83e0*/  IMAD R3, R6, 0x2, R13 ;  /* 0x0000000206037824 */ /* 0x000fe200078e020d */
[----:B------:R-:W-:Y:S02]  /*83f0*/  ULDC UR4, c[0x0][0x22c] ;  /* 0x00008b0000047ab9 */ /* 0x000fe40000000800 */
[----:B------:R3:W-:Y:S01]  /*8400*/  @P3 STG.E desc[UR14][R10.64], R19 ;  /* 0x000000130a003986 */ /* 0x0007e2000c10190e */
[----:B------:R-:W-:Y:S01]  /*8410*/  ISETP.LT.AND P5, PT, R229, UR4, !P0 ;  /* 0x00000004e5007c0c */ /* 0x000fe2000c7a1270 */
        /* <DEDUP_REMOVED lines=38> */
[----:B---3--:R-:W-:Y:S02]  /*8680*/  LEA R10, P3, R3, R7, 0x2 ;  /* 0x00000007030a7211 */ /* 0x008fe400078610ff */
        /* <DEDUP_REMOVED lines=9> */
[----:B------:R-:W-:-:S02]  /*8720*/  ULDC UR4, c[0x0][0x22c] ;  /* 0x00008b0000047ab9 */ /* 0x000fc40000000800 */
[----:B------:R-:W4:Y:S01]  /*8730*/  LDS.128 R24, [R4] ;  /* 0x0000000004187984 */ /* 0x000f220000000c00 */
[-C--:B--2---:R-:W-:Y:S02]  /*8740*/  LEA R8, P2, R13, R7.reuse, 0x2 ;  /* 0x000000070d087211 */ /* 0x084fe400078410ff */
[----:B---3--:R-:W-:Y:S02]  /*8750*/  LEA R10, P6, R3, R7, 0x2 ;  /* 0x00000007030a7211 */ /* 0x008fe400078c10ff */
[-C--:B------:R-:W-:Y:S01]  /*8760*/  LEA.HI.X.SX32 R9, R13, R32.reuse, 0x2, P2 ;  /* 0x000000200d097211 */ /* 0x080fe200010f16ff */
[C---:B------:R-:W-:Y:S01]  /*8770*/  IMAD R13, R6.reuse, 0x2, R3 ;  /* 0x00000002060d7824 */ /* 0x040fe200078e0203 */
[----:B------:R-:W-:Y:S02]  /*8780*/  LEA.HI.X.SX32 R11, R3, R32, 0x2, P6 ;  /* 0x00000020030b7211 */ /* 0x000fe400030f16ff */
[----:B------:R-:W-:Y:S01]  /*8790*/  ISETP.LT.AND P2, PT, R211, UR4, !P0 ;  /* 0x00000004d3007c0c */ /* 0x000fe2000c741270 */
[----:B------:R2:W-:Y:S01]  /*87a0*/  @P1 STG.E desc[UR14][R8.64], R28 ;  /* 0x0000001c08001986 */ /* 0x0005e2000c10190e */
[----:B------:R-:W-:Y:S01]  /*87b0*/  IMAD R3, R6, 0x2, R13 ;  /* 0x0000000206037824 */ /* 0x000fe200078e020d */
[----:B------:R-:W-:-:S02]  /*87c0*/  ULDC UR4, c[0x0][0x22c] ;  /* 0x00008b0000047ab9 */ /* 0x000fc40000000800 */
[----:B------:R3:W-:Y:S01]  /*87d0*/  @P5 STG.E desc[UR14][R10.64], R29 ;  /* 0x0000001d0a005986 */ /* 0x0007e2000c10190e */
[----:B------:R-:W-:Y:S01]  /*87e0*/  ISETP.LT.AND P6, PT, R210, UR4, !P0 ;  /* 0x00000004d2007c0c */ /* 0x000fe2000c7c1270 */
[----:B------:R-:W-:Y:S01]  /*87f0*/  ULDC UR4, c[0x0][0x22c] ;  /* 0x00008b0000047ab9 */ /* 0x000fe20000000800 */
        /* <DEDUP_REMOVED lines=61> */
[-C--:B---3--:R-:W-:Y:S02]  /*8bd0*/  LEA R10, P6, R3, R7.reuse, 0x2 ;  /* 0x00000007030a7211 */ /* 0x088fe400078c10ff */
[-C--:B------:R-:W-:Y:S01]  /*8be0*/  LEA.HI.X.SX32 R9, R13, R32.reuse, 0x2, P2 ;  /* 0x000000200d097211 */ /* 0x080fe200010f16ff */
[C---:B------:R-:W-:Y:S01]  /*8bf0*/  IMAD R13, R6.reuse, 0x2, R3 ;  /* 0x00000002060d7824 */ /* 0x040fe200078e0203 */
[----:B------:R-:W-:Y:S02]  /*8c00*/  LEA.HI.X.SX32 R11, R3, R32, 0x2, P6 ;  /* 0x00000020030b7211 */ /* 0x000fe400030f16ff */
[----:B------:R-:W-:Y:S01]  /*8c10*/  ISETP.LT.AND P2, PT, R193, UR4, !P0 ;  /* 0x00000004c1007c0c */ /* 0x000fe2000c741270 */
[----:B------:R2:W-:Y:S01]  /*8c20*/  @P1 STG.E desc[UR14][R8.64], R60 ;  /* 0x0000003c08001986 */ /* 0x0005e2000c10190e */
[C---:B------:R-:W-:Y:S01]  /*8c30*/  IMAD R3, R6.reuse, 0x2, R13 ;  /* 0x0000000206037824 */ /* 0x040fe200078e020d */
[-C--:B------:R-:W-:Y:S01]  /*8c40*/  LEA R12, P1, R13, R7.reuse, 0x2 ;  /* 0x000000070d0c7211 */ /* 0x080fe200078210ff */
[----:B------:R-:W-:Y:S01]  /*8c50*/  ULDC UR4, c[0x0][0x22c] ;  /* 0x00008b0000047ab9 */ /* 0x000fe20000000800 */
[----:B------:R3:W-:Y:S01]  /*8c60*/  @P5 STG.E desc[UR14][R10.64], R61 ;  /* 0x0000003d0a005986 */ /* 0x0007e2000c10190e */
[----:B------:R-:W-:Y:S01]  /*8c70*/  IMAD R17, R6, 0x2, R3 ;  /* 0x0000000206117824 */ /* 0x000fe200078e0203 */
[----:B------:R-:W-:-:S02]  /*8c80*/  LEA R14, P5, R3, R7, 0x2 ;  /* 0x00000007030e7211 */ /* 0x000fc400078a10ff */
[-C--:B------:R-:W-:Y:S02]  /*8c90*/  LEA.HI.X.SX32 R13, R13, R32.reuse, 0x2, P1 ;  /* 0x000000200d0d7211 */ /* 0x080fe400008f16ff */
[----:B------:R-:W-:Y:S01]  /*8ca0*/  LEA.HI.X.SX32 R15, R3, R32, 0x2, P5 ;  /* 0x00000020030f7211 */ /* 0x000fe200028f16ff */
[----:B------:R-:W-:Y:S01]  /*8cb0*/  IMAD R3, R6, 0x2, R17 ;  /* 0x0000000206037824 */ /* 0x000fe200078e0211 */
[----:B------:R-:W-:Y:S01]  /*8cc0*/  ISETP.LT.AND P6, PT, R192, UR4, !P0 ;  /* 0x00000004c0007c0c */ /* 0x000fe2000c7c1270 */
[----:B------:R5:W-:Y:S01]  /*8cd0*/  @P4 STG.E desc[UR14][R12.64], R62 ;  /* 0x0000003e0c004986 */ /* 0x000be2000c10190e */
[-C--:B--2---:R-:W-:Y:S01]  /*8ce0*/  LEA R8, P4, R17, R7.reuse, 0x2 ;  /* 0x0000000711087211 */ /* 0x084fe200078810ff */
[----:B------:R-:W-:Y:S02]  /*8cf0*/  ULDC UR4, c[0x0][0x22c] ;  /* 0x00008b0000047ab9 */ /* 0x000fe40000000800 */
[----:B------:R2:W-:Y:S01]  /*8d00*/  @P3 STG.E desc[UR14][R14.64], R63 ;  /* 0x0000003f0e003986 */ /* 0x0005e2000c10190e */
[----:B---3--:R-:W-:-:S02]  /*8d10*/  LEA R10, P3, R3, R7, 0x2 ;  /* 0x00000007030a7211 */ /* 0x008fc400078610ff */
[-C--:B------:R-:W-:Y:S01]  /*8d20*/  LEA.HI.X.SX32 R9, R17, R32.reuse, 0x2, P4 ;  /* 0x0000002011097211 */ /* 0x080fe200020f16ff */
[C---:B------:R-:W-:Y:S01]  /*8d30*/  IMAD R17, R6.reuse, 0x2, R3 ;  /* 0x0000000206117824 */ /* 0x040fe200078e0203 */
[----:B------:R-:W-:Y:S01]  /*8d40*/  ISETP.LT.AND P1, PT, R191, UR4, !P0 ;  /* 0x00000004bf007c0c */ /* 0x000fe2000c721270 */
[----:B------:R-:W-:Y:S01]  /*8d50*/  ULDC UR4, c[0x0][0x22c] ;  /* 0x00008b0000047ab9 */ /* 0x000fe20000000800 */
[----:B------:R-:W-:Y:S01]  /*8d60*/  LEA.HI.X.SX32 R11, R3, R32, 0x2, P3 ;  /* 0x00000020030b7211 */ /* 0x000fe200018f16ff */
[----:B------:R3:W-:Y:S01]  /*8d70*/  @P2 STG.E desc[UR14][R8.64], R64 ;  /* 0x0000004008002986 */ /* 0x0007e2000c10190e */
[----:B------:R-:W-:Y:S01]  /*8d80*/  IMAD R3, R6, 0x2, R17 ;  /* 0x0000000206037824 */ /* 0x000fe200078e0211 */
[----:B------:R-:W-:Y:S01]  /*8d90*/  ISETP.LT.AND P5, PT, R190, UR4, !P0 ;  /* 0x00000004be007c0c */ /* 0x000fe2000c7a1270 */
[----:B------:R-:W-:Y:S01]  /*8da0*/  ULDC UR4, c[0x0][0x22c] ;  /* 0x00008b0000047ab9 */ /* 0x000fe20000000800 */
[-C--:B-----5:R-:W-:Y:S01]  /*8db0*/  LEA R12, P2, R17, R7.reuse, 0x2 ;  /* 0x00000007110c7211 */ /* 0x0a0fe200078410ff */
[----:B------:R5:W-:Y:S01]  /*8dc0*/  @P6 STG.E desc[UR14][R10.64], R65 ;  /* 0x000000410a006986 */ /* 0x000be2000c10190e */
[----:B--2---:R-:W-:-:S02]  /*8dd0*/  LEA R14, P6, R3, R7, 0x2 ;  /* 0x00000007030e7211 */ /* 0x004fc400078c10ff */
        /* <DEDUP_REMOVED lines=9> */
[-C--:B---3--:R-:W-:Y:S01]  /*8e70*/  LEA R8, P1, R17, R7.reuse, 0x2 ;  /* 0x0000000711087211 */ /* 0x088fe200078210ff */
[----:B------:R3:W-:Y:S01]  /*8e80*/  @P5 STG.E desc[UR14][R14.64], R67 ;  /* 0x000000430e005986 */ /* 0x0007e2000c10190e */
[----:B-----5:R-:W-:-:S02]  /*8e90*/  LEA R10, P5, R3, R7, 0x2 ;  /* 0x00000007030a7211 */ /* 0x020fc400078a10ff */
        /* <DEDUP_REMOVED lines=9> */
[-C--:B--2---:R-:W-:Y:S01]  /*8f30*/  LEA R12, P4, R17, R7.reuse, 0x2 ;  /* 0x00000007110c7211 */ /* 0x084fe200078810ff */
        /* <DEDUP_REMOVED lines=354> */
[-C--:B------:R-:W-:Y:S01]  /*a560*/  LEA.HI.X.SX32 R11, R3, R32.reuse, 0x2, P5 ;  /* 0x00000020030b7211 */ /* 0x080fe200028f16ff */
[----:B------:R-:W-:Y:S01]  /*a570*/  IMAD R3, R6, 0x2, R17 ;  /* 0x0000000206037824 */ /* 0x000fe200078e0211 */
[----:B------:R-:W-:Y:S01]  /*a580*/  ISETP.LT.AND P6, PT, R34, UR4, !P0 ;  /* 0x0000000422007c0c */ /* 0x000fe2000c7c1270 */
[----:B------:R-:W-:Y:S01]  /*a590*/  ULDC UR4, c[0x0][0x22c] ;  /* 0x00008b0000047ab9 */ /* 0x000fe20000000800 */
[----:B------:R5:W-:Y:S01]  /*a5a0*/  @P4 STG.E desc[UR14][R8.64], R132 ;  /* 0x0000008408004986 */ /* 0x000be2000c10190e */
[----:B------:R-:W-:Y:S01]  /*a5b0*/  ISETP.LT.AND P1, PT, R33, UR4, !P0 ;  /* 0x0000000421007c0c */ /* 0x000fe2000c721270 */
[----:B------:R-:W-:Y:S01]  /*a5c0*/  ULDC UR4, c[0x0][0x22c] ;  /* 0x00008b0000047ab9 */ /* 0x000fe20000000800 */
[-C--:B--2---:R-:W-:Y:S01]  /*a5d0*/  LEA R12, P4, R17, R7.reuse, 0x2 ;  /* 0x00000007110c7211 */ /* 0x084fe200078810ff */
[----:B------:R-:W-:Y:S01]  /*a5e0*/  @P3 STG.E desc[UR14][R10.64], R133 ;  /* 0x000000850a003986 */ /* 0x000fe2000c10190e */
[----:B------:R-:W-:Y:S01]  /*a5f0*/  ISETP.LT.AND P5, PT, R5, UR4, !P0 ;  /* 0x0000000405007c0c */ /* 0x000fe2000c7a1270 */
[----:B------:R-:W-:Y:S01]  /*a600*/  IMAD R5, R6, 0x2, R3 ;  /* 0x0000000206057824 */ /* 0x000fe200078e0203 */
[----:B---3--:R-:W-:Y:S01]  /*a610*/  LEA R14, P3, R3, R7, 0x2 ;  /* 0x00000007030e7211 */ /* 0x008fe200078610ff */
[----:B------:R-:W-:Y:S01]  /*a620*/  ULDC UR4, c[0x0][0x22c] ;  /* 0x00008b0000047ab9 */ /* 0x000fe20000000800 */
[----:B------:R-:W-:-:S02]  /*a630*/  LEA.HI.X.SX32 R13, R17, R32, 0x2, P4 ;  /* 0x00000020110d7211 */ /* 0x000fc400020f16ff */
[-C--:B------:R-:W-:Y:S01]  /*a640*/  LEA.HI.X.SX32 R15, R3, R32.reuse, 0x2, P3 ;  /* 0x00000020030f7211 */ /* 0x080fe200018f16ff */
[----:B-----5:R-:W-:Y:S01]  /*a650*/  IMAD R9, R6, 0x2, R5 ;  /* 0x0000000206097824 */ /* 0x020fe200078e0205 */
[----:B------:R-:W-:Y:S01]  /*a660*/  ISETP.LT.AND P4, PT, R2, UR4, !P0 ;  /* 0x0000000402007c0c */ /* 0x000fe2000c781270 */
[----:B------:R2:W-:Y:S01]  /*a670*/  @P2 STG.E desc[UR14][R12.64], R134 ;  /* 0x000000860c002986 */ /* 0x0005e2000c10190e */
[-C--:B------:R-:W-:Y:S01]  /*a680*/  LEA R2, P2, R5, R7.reuse, 0x2 ;  /* 0x0000000705027211 */ /* 0x080fe200078410ff */
[----:B------:R-:W-:Y:S02]  /*a690*/  ULDC UR4, c[0x0][0x22c] ;  /* 0x00008b0000047ab9 */ /* 0x000fe40000000800 */
[----:B------:R3:W-:Y:S01]  /*a6a0*/  @P6 STG.E desc[UR14][R14.64], R135 ;  /* 0x000000870e006986 */ /* 0x0007e2000c10190e */
[----:B------:R-:W-:Y:S02]  /*a6b0*/  LEA R8, P6, R9, R7, 0x2 ;  /* 0x0000000709087211 */ /* 0x000fe400078c10ff */
[-C--:B------:R-:W-:Y:S01]  /*a6c0*/  LEA.HI.X.SX32 R3, R5, R32.reuse, 0x2, P2 ;  /* 0x0000002005037211 */ /* 0x080fe200010f16ff */
[----:B------:R-:W-:Y:S01]  /*a6d0*/  IMAD R5, R6, 0x2, R9 ;  /* 0x0000000206057824 */ /* 0x000fe200078e0209 */
[----:B------:R-:W-:-:S02]  /*a6e0*/  LEA.HI.X.SX32 R9, R9, R32, 0x2, P6 ;  /* 0x0000002009097211 */ /* 0x000fc400030f16ff */
[----:B------:R-:W-:Y:S01]  /*a6f0*/  ISETP.LT.AND P3, PT, R200, UR4, !P0 ;  /* 0x00000004c8007c0c */ /* 0x000fe2000c761270 */
[C---:B--2---:R-:W-:Y:S01]  /*a700*/  IMAD R13, R6.reuse, 0x2, R5 ;  /* 0x00000002060d7824 */ /* 0x044fe200078e0205 */
[----:B------:R-:W-:Y:S01]  /*a710*/  @P1 STG.E desc[UR14][R2.64], R136 ;  /* 0x0000008802001986 */ /* 0x000fe2000c10190e */
[----:B------:R-:W-:Y:S02]  /*a720*/  ULDC UR4, c[0x0][0x22c] ;  /* 0x00008b0000047ab9 */ /* 0x000fe40000000800 */
[C---:B---3--:R-:W-:Y:S01]  /*a730*/  IMAD R15, R6.reuse, 0x2, R13 ;  /* 0x00000002060f7824 */ /* 0x048fe200078e020d */
[----:B------:R2:W-:Y:S01]  /*a740*/  @P5 STG.E desc[UR14][R8.64], R137 ;  /* 0x0000008908005986 */ /* 0x0005e2000c10190e */
[-C--:B------:R-:W-:Y:S02]  /*a750*/  LEA R10, P5, R5, R7.reuse, 0x2 ;  /* 0x00000007050a7211 */ /* 0x080fe400078a10ff */
[-C--:B------:R-:W-:Y:S02]  /*a760*/  LEA R12, P6, R13, R7.reuse, 0x2 ;  /* 0x000000070d0c7211 */ /* 0x080fe400078c10ff */
[-C--:B------:R-:W-:Y:S01]  /*a770*/  LEA.HI.X.SX32 R11, R5, R32.reuse, 0x2, P5 ;  /* 0x00000020050b7211 */ /* 0x080fe200028f16ff */
[C---:B------:R-:W-:Y:S01]  /*a780*/  IMAD R5, R6.reuse, 0x2, R15 ;  /* 0x0000000206057824 */ /* 0x040fe200078e020f */
[----:B------:R-:W-:Y:S01]  /*a790*/  ISETP.LT.AND P2, PT, R201, UR4, !P0 ;  /* 0x00000004c9007c0c */ /* 0x000fe2000c741270 */
[----:B------:R-:W-:Y:S01]  /*a7a0*/  ULDC UR4, c[0x0][0x22c] ;  /* 0x00008b0000047ab9 */ /* 0x000fe20000000800 */
[----:B------:R-:W-:Y:S01]  /*a7b0*/  LEA.HI.X.SX32 R13, R13, R32, 0x2, P6 ;  /* 0x000000200d0d7211 */ /* 0x000fe200030f16ff */
[----:B------:R-:W-:Y:S01]  /*a7c0*/  IMAD R17, R6, 0x2, R5 ;  /* 0x0000000206117824 */ /* 0x000fe200078e0205 */
[----:B------:R-:W-:Y:S01]  /*a7d0*/  ISETP.LT.AND P1, PT, R204, UR4, !P0 ;  /* 0x00000004cc007c0c */ /* 0x000fe2000c721270 */
[----:B------:R3:W-:Y:S01]  /*a7e0*/  @P4 STG.E desc[UR14][R10.64], R138 ;  /* 0x0000008a0a004986 */ /* 0x0007e2000c10190e */
[-C--:B--2---:R-:W-:Y:S01]  /*a7f0*/  LEA R8, P6, R5, R7.reuse, 0x2 ;  /* 0x0000000705087211 */ /* 0x084fe200078c10ff */
[----:B------:R-:W-:Y:S01]  /*a800*/  IMAD R19, R6, 0x2, R17 ;  /* 0x0000000206137824 */ /* 0x000fe200078e0211 */
[----:B------:R-:W-:Y:S01]  /*a810*/  ULDC UR4, c[0x0][0x22c] ;  /* 0x00008b0000047ab9 */ /* 0x000fe20000000800 */
[----:B------:R-:W-:Y:S01]  /*a820*/  @P3 STG.E desc[UR14][R12.64], R139 ;  /* 0x0000008b0c003986 */ /* 0x000fe2000c10190e */
[----:B------:R-:W-:-:S02]  /*a830*/  LEA R2, P3, R15, R7, 0x2 ;  /* 0x000000070f027211 */ /* 0x000fc400078610ff */
[-C--:B------:R-:W-:Y:S02]  /*a840*/  LEA.HI.X.SX32 R9, R5, R32.reuse, 0x2, P6 ;  /* 0x0000002005097211 */ /* 0x080fe400030f16ff */
[-C--:B------:R-:W-:Y:S01]  /*a850*/  LEA.HI.X.SX32 R3, R15, R32.reuse, 0x2, P3 ;  /* 0x000000200f037211 */ /* 0x080fe200018f16ff */
[C---:B------:R-:W-:Y:S01]  /*a860*/  IMAD R15, R6.reuse, 0x2, R19 ;  /* 0x00000002060f7824 */ /* 0x040fe200078e0213 */
[----:B------:R-:W-:Y:S01]  /*a870*/  ISETP.LT.AND P5, PT, R205, UR4, !P0 ;  /* 0x00000004cd007c0c */ /* 0x000fe2000c7a1270 */
[----:B------:R-:W-:Y:S01]  /*a880*/  ULDC UR4, c[0x0][0x22c] ;  /* 0x00008b0000047ab9 */ /* 0x000fe20000000800 */
[-C--:B------:R-:W-:Y:S01]  /*a890*/  LEA R4, P6, R17, R7.reuse, 0x2 ;  /* 0x0000000711047211 */ /* 0x080fe200078c10ff */
[----:B-1----:R1:W-:Y:S01]  /*a8a0*/  @P2 STG.E desc[UR14][R2.64], R140 ;  /* 0x0000008c02002986 */ /* 0x0023e2000c10190e */
[----:B------:R-:W-:Y:S01]  /*a8b0*/  IMAD R21, R6, 0x2, R15 ;  /* 0x0000000206157824 */ /* 0x000fe200078e020f */
[----:B------:R-:W-:Y:S01]  /*a8c0*/  ISETP.LT.AND P4, PT, R208, UR4, !P0 ;  /* 0x00000004d0007c0c */ /* 0x000fe2000c781270 */
[----:B------:R-:W-:Y:S01]  /*a8d0*/  ULDC UR4, c[0x0][0x22c] ;  /* 0x00008b0000047ab9 */ /* 0x000fe20000000800 */
[----:B------:R2:W-:Y:S01]  /*a8e0*/  @P1 STG.E desc[UR14][R8.64], R141 ;  /* 0x0000008d08001986 */ /* 0x0005e2000c10190e */
[----:B---3--:R-:W-:Y:S01]  /*a8f0*/  LEA R10, P1, R19, R7, 0x2 ;  /* 0x00000007130a7211 */ /* 0x008fe200078210ff */
[C---:B------:R-:W-:Y:S01]  /*a900*/  IMAD R23, R6.reuse, 0x2, R21 ;  /* 0x0000000206177824 */ /* 0x040fe200078e0215 */
[----:B------:R-:W-:Y:S01]  /*a910*/  ISETP.LT.AND P3, PT, R209, UR4, !P0 ;  /* 0x00000004d1007c0c */ /* 0x000fe2000c761270 */
[----:B------:R-:W-:Y:S01]  /*a920*/  ULDC UR4, c[0x0][0x22c] ;  /* 0x00008b0000047ab9 */ /* 0x000fe20000000800 */
[-C--:B------:R-:W-:Y:S01]  /*a930*/  LEA.HI.X.SX32 R11, R19, R32.reuse, 0x2, P1 ;  /* 0x00000020130b7211 */ /* 0x080fe200008f16ff */
[----:B------:R-:W-:Y:S01]  /*a940*/  IMAD R6, R6, 0x2, R23 ;  /* 0x0000000206067824 */ /* 0x000fe200078e0217 */
[----:B------:R-:W-:-:S02]  /*a950*/  LEA.HI.X.SX32 R5, R17, R32, 0x2, P6 ;  /* 0x0000002011057211 */ /* 0x000fc400030f16ff */
[-C--:B-1----:R-:W-:Y:S02]  /*a960*/  LEA R2, P1, R21, R7.reuse, 0x2 ;  /* 0x0000000715027211 */ /* 0x082fe400078210ff */
[-C--:B------:R-:W-:Y:S01]  /*a970*/  LEA R12, P6, R15, R7.reuse, 0x2 ;  /* 0x000000070f0c7211 */ /* 0x080fe200078c10ff */
[----:B------:R2:W-:Y:S01]  /*a980*/  @P5 STG.E desc[UR14][R4.64], R142 ;  /* 0x0000008e04005986 */ /* 0x0005e2000c10190e */
[----:B------:R-:W-:Y:S01]  /*a990*/  ISETP.LT.AND P2, PT, R212, UR4, !P0 ;  /* 0x00000004d4007c0c */ /* 0x000fe2000c741270 */
[----:B------:R-:W-:Y:S01]  /*a9a0*/  ULDC UR4, c[0x0][0x22c] ;  /* 0x00008b0000047ab9 */ /* 0x000fe20000000800 */
[-C--:B------:R-:W-:Y:S01]  /*a9b0*/  LEA.HI.X.SX32 R3, R21, R32.reuse, 0x2, P1 ;  /* 0x0000002015037211 */ /* 0x080fe200008f16ff */
[----:B------:R2:W-:Y:S01]  /*a9c0*/  @P4 STG.E desc[UR14][R10.64], R143 ;  /* 0x0000008f0a004986 */ /* 0x0005e2000c10190e */
[----:B------:R-:W-:Y:S02]  /*a9d0*/  LEA.HI.X.SX32 R13, R15, R32, 0x2, P6 ;  /* 0x000000200f0d7211 */ /* 0x000fe400030f16ff */
[----:B------:R-:W-:Y:S01]  /*a9e0*/  ISETP.LT.AND P1, PT, R0, UR4, !P0 ;  /* 0x0000000400007c0c */ /* 0x000fe2000c721270 */
[----:B------:R-:W-:Y:S01]  /*a9f0*/  ULDC UR4, c[0x0][0x22c] ;  /* 0x00008b0000047ab9 */ /* 0x000fe20000000800 */
[----:B------:R-:W-:Y:S01]  /*aa00*/  LEA R14, P6, R6, R7, 0x2 ;  /* 0x00000007060e7211 */ /* 0x000fe200078c10ff */
[----:B----4-:R2:W-:Y:S01]  /*aa10*/  @P3 STG.E desc[UR14][R12.64], R24 ;  /* 0x000000180c003986 */ /* 0x0105e2000c10190e */
[----:B------:R-:W-:-:S02]  /*aa20*/  ISETP.LT.AND P0, PT, R213, UR4, !P0 ;  /* 0x00000004d5007c0c */ /* 0x000fc4000c701270 */
[----:B------:R-:W-:Y:S01]  /*aa30*/  LEA.HI.X.SX32 R15, R6, R32, 0x2, P6 ;  /* 0x00000020060f7211 */ /* 0x000fe200030f16ff */
[----:B------:R2:W-:Y:S01]  /*aa40*/  @P2 STG.E desc[UR14][R2.64], R25 ;  /* 0x0000001902002986 */ /* 0x0005e2000c10190e */
[----:B------:R-:W-:-:S04]  /*aa50*/  LEA R6, P6, R23, R7, 0x2 ;  /* 0x0000000717067211 */ /* 0x000fc800078c10ff */
[----:B------:R-:W-:-:S05]  /*aa60*/  LEA.HI.X.SX32 R7, R23, R32, 0x2, P6 ;  /* 0x0000002017077211 */ /* 0x000fca00030f16ff */
[----:B------:R2:W-:Y:S01]  /*aa70*/  @P1 STG.E desc[UR14][R6.64], R26 ;  /* 0x0000001a06001986 */ /* 0x0005e2000c10190e */
[----:B------:R-:W-:Y:S05]  /*aa80*/  @!P0 EXIT ;  /* 0x000000000000894d */ /* 0x000fea0003800000 */
[----:B------:R-:W-:Y:S01]  /*aa90*/  STG.E desc[UR14][R14.64], R27 ;  /* 0x0000001b0e007986 */ /* 0x000fe2000c10190e */
[----:B------:R-:W-:Y:S05]  /*aaa0*/  EXIT ;  /* 0x000000000000794d */ /* 0x000fea0003800000 */
.L_x_2:
[----:B------:R-:W-:-:S00]  /*aab0*/  BRA `(.L_x_2) ;  /* 0xfffffffc00fc7947 */ /* 0x000fc0000383ffff */
[----:B------:R-:W-:-:S00]  /*aac0*/  NOP ;  /* 0x0000000000007918 */ /* 0x000fc00000000000 */
        /* <DEDUP_REMOVED lines=11> */
.L_x_3:


//--------------------- .nv.shared.matmul_kernel  --------------------------
	.section	.nv.shared.matmul_kernel,"aw",@nobits
	.sectionflags	@""
	.align	16
	.zero		1024


//--------------------- .nv.shared.reserved.0     --------------------------
	.section	.nv.shared.reserved.0,"aw",@nobits
	.weak		__nv_reservedSMEM_offset_0_alias
	.size		__nv_reservedSMEM_offset_0_alias, 0, 0
	.other		__nv_reservedSMEM_offset_0_alias,@"STO_CUDA_RESERVED_SHARED STV_DEFAULT"
__nv_reservedSMEM_offset_0_alias:
	.zero		0


//--------------------- .nv.constant0.matmul_kernel --------------------------
	.section	.nv.constant0.matmul_kernel,"a",@progbits
	.sectionflags	@""
	.align	4
.nv.constant0.matmul_kernel:
	.zero		608


//--------------------- SYMBOLS --------------------------

	.type		.nv.reservedSmem.offset0,@object
	.size		.nv.reservedSmem.offset0,0x4
